	.headerflags	@"EF_CUDA_TEXMODE_UNIFIED EF_CUDA_64BIT_ADDRESS EF_CUDA_ACCELERATORS EF_CUDA_SM90 EF_CUDA_VIRTUAL_SM(EF_CUDA_SM90)"
	.elftype	@"ET_EXEC"


//--------------------- .nv.info                  --------------------------
	.section	.nv.info,"",@"SHT_CUDA_INFO"
	.align	4


	//----- nvinfo : EIATTR_REGCOUNT
	.align		4
        /*0000*/ 	.byte	0x04, 0x2f
        /*0002*/ 	.short	(.L_3 - .L_2)
	.align		4
.L_2:
        /*0004*/ 	.word	index@(triton_poi_fused__native_batch_norm_legit_no_training_mul_softplus_tanh_5)
        /*0008*/ 	.word	0x00000020


	//----- nvinfo : EIATTR_MIN_STACK_SIZE
	.align		4
.L_3:
        /*000c*/ 	.byte	0x04, 0x12
        /*000e*/ 	.short	(.L_5 - .L_4)
	.align		4
.L_4:
        /*0010*/ 	.word	index@(triton_poi_fused__native_batch_norm_legit_no_training_mul_softplus_tanh_5)
        /*0014*/ 	.word	0x00000000


	//----- nvinfo : EIATTR_FRAME_SIZE
	.align		4
.L_5:
        /*0018*/ 	.byte	0x04, 0x11
        /*001a*/ 	.short	(.L_7 - .L_6)
	.align		4
.L_6:
        /*001c*/ 	.word	index@(triton_poi_fused__native_batch_norm_legit_no_training_mul_softplus_tanh_5)
        /*0020*/ 	.word	0x00000000


	//----- nvinfo : EIATTR_MIN_STACK_SIZE
	.align		4
.L_7:
        /*0024*/ 	.byte	0x04, 0x12
        /*0026*/ 	.short	(.L_9 - .L_8)
	.align		4
.L_8:
        /*0028*/ 	.word	index@(triton_poi_fused__native_batch_norm_legit_no_training_mul_softplus_tanh_5)
        /*002c*/ 	.word	0x00000000
.L_9:


//--------------------- .nv.info.triton_poi_fused__native_batch_norm_legit_no_training_mul_softplus_tanh_5 --------------------------
	.section	.nv.info.triton_poi_fused__native_batch_norm_legit_no_training_mul_softplus_tanh_5,"",@"SHT_CUDA_INFO"
	.sectionflags	@""
	.align	4


	//----- nvinfo : EIATTR_CUDA_API_VERSION
	.align		4
        /*0000*/ 	.byte	0x04, 0x37
        /*0002*/ 	.short	(.L_11 - .L_10)
.L_10:
        /*0004*/ 	.word	0x0000007c


	//----- nvinfo : EIATTR_KPARAM_INFO
	.align		4
.L_11:
        /*0008*/ 	.byte	0x04, 0x17
        /*000a*/ 	.short	(.L_13 - .L_12)
.L_12:
        /*000c*/ 	.word	0x00000000
        /*0010*/ 	.short	0x0006
        /*0012*/ 	.short	0x0030
        /*0014*/ 	.byte	0x00, 0xf0, 0x11, 0x00


	//----- nvinfo : EIATTR_KPARAM_INFO
	.align		4
.L_13:
        /*0018*/ 	.byte	0x04, 0x17
        /*001a*/ 	.short	(.L_15 - .L_14)
.L_14:
        /*001c*/ 	.word	0x00000000
        /*0020*/ 	.short	0x0005
        /*0022*/ 	.short	0x0028
        /*0024*/ 	.byte	0x00, 0xf4, 0x21, 0x00


	//----- nvinfo : EIATTR_KPARAM_INFO
	.align		4
.L_15:
        /*0028*/ 	.byte	0x04, 0x17
        /*002a*/ 	.short	(.L_17 - .L_16)
.L_16:
        /*002c*/ 	.word	0x00000000
        /*0030*/ 	.short	0x0004
        /*0032*/ 	.short	0x0020
        /*0034*/ 	.byte	0x00, 0xf4, 0x21, 0x00


	//----- nvinfo : EIATTR_KPARAM_INFO
	.align		4
.L_17:
        /*0038*/ 	.byte	0x04, 0x17
        /*003a*/ 	.short	(.L_19 - .L_18)
.L_18:
        /*003c*/ 	.word	0x00000000
        /*0040*/ 	.short	0x0003
        /*0042*/ 	.short	0x0018
        /*0044*/ 	.byte	0x00, 0xf4, 0x21, 0x00


	//----- nvinfo : EIATTR_KPARAM_INFO
	.align		4
.L_19:
        /*0048*/ 	.byte	0x04, 0x17
        /*004a*/ 	.short	(.L_21 - .L_20)
.L_20:
        /*004c*/ 	.word	0x00000000
        /*0050*/ 	.short	0x0002
        /*0052*/ 	.short	0x0010
        /*0054*/ 	.byte	0x00, 0xf4, 0x21, 0x00


	//----- nvinfo : EIATTR_KPARAM_INFO
	.align		4
.L_21:
        /*0058*/ 	.byte	0x04, 0x17
        /*005a*/ 	.short	(.L_23 - .L_22)
.L_22:
        /*005c*/ 	.word	0x00000000
        /*0060*/ 	.short	0x0001
        /*0062*/ 	.short	0x0008
        /*0064*/ 	.byte	0x00, 0xf4, 0x21, 0x00


	//----- nvinfo : EIATTR_KPARAM_INFO
	.align		4
.L_23:
        /*0068*/ 	.byte	0x04, 0x17
        /*006a*/ 	.short	(.L_25 - .L_24)
.L_24:
        /*006c*/ 	.word	0x00000000
        /*0070*/ 	.short	0x0000
        /*0072*/ 	.short	0x0000
        /*0074*/ 	.byte	0x00, 0xf4, 0x21, 0x00


	//----- nvinfo : EIATTR_SPARSE_MMA_MASK
	.align		4
.L_25:
        /*0078*/ 	.byte	0x03, 0x50
        /*007a*/ 	.short	0x0000


	//----- nvinfo : EIATTR_MAXREG_COUNT
	.align		4
        /*007c*/ 	.byte	0x03, 0x1b
        /*007e*/ 	.short	0x00ff


	//----- nvinfo : EIATTR_EXIT_INSTR_OFFSETS
	.align		4
        /*0080*/ 	.byte	0x04, 0x1c
        /*0082*/ 	.short	(.L_27 - .L_26)


	//   ....[0]....
.L_26:
        /*0084*/ 	.word	0x000023d0


	//----- nvinfo : EIATTR_REQNTID
	.align		4
.L_27:
        /*0088*/ 	.byte	0x04, 0x10
        /*008a*/ 	.short	(.L_29 - .L_28)
.L_28:
        /*008c*/ 	.word	0x00000080
        /*0090*/ 	.word	0x00000001
        /*0094*/ 	.word	0x00000001


	//----- nvinfo : EIATTR_CRS_STACK_SIZE
	.align		4
.L_29:
        /*0098*/ 	.byte	0x04, 0x1e
        /*009a*/ 	.short	(.L_31 - .L_30)
.L_30:
        /*009c*/ 	.word	0x00000000


	//----- nvinfo : EIATTR_CBANK_PARAM_SIZE
	.align		4
.L_31:
        /*00a0*/ 	.byte	0x03, 0x19
        /*00a2*/ 	.short	0x0034


	//----- nvinfo : EIATTR_PARAM_CBANK
	.align		4
        /*00a4*/ 	.byte	0x04, 0x0a
        /*00a6*/ 	.short	(.L_33 - .L_32)
	.align		4
.L_32:
        /*00a8*/ 	.word	index@(.nv.constant0.triton_poi_fused__native_batch_norm_legit_no_training_mul_softplus_tanh_5)
        /*00ac*/ 	.short	0x0210
        /*00ae*/ 	.short	0x0034


	//----- nvinfo : EIATTR_SW_WAR
	.align		4
.L_33:
        /*00b0*/ 	.byte	0x04, 0x36
        /*00b2*/ 	.short	(.L_35 - .L_34)
.L_34:
        /*00b4*/ 	.word	0x00000008
.L_35:


//--------------------- .nv.callgraph             --------------------------
	.section	.nv.callgraph,"",@"SHT_CUDA_CALLGRAPH"
	.align	4
	.sectionentsize	8
	.align		4
        /*0000*/ 	.word	0x00000000
	.align		4
        /*0004*/ 	.word	0xffffffff
	.align		4
        /*0008*/ 	.word	0x00000000
	.align		4
        /*000c*/ 	.word	0xfffffffe
	.align		4
        /*0010*/ 	.word	0x00000000
	.align		4
        /*0014*/ 	.word	0xfffffffd
	.align		4
        /*0018*/ 	.word	0x00000000
	.align		4
        /*001c*/ 	.word	0xfffffffc


//--------------------- .nv.constant4             --------------------------
	.section	.nv.constant4,"a",@progbits
	.align	8
	.align		8
.nv.constant4:
        /*0000*/ 	.dword	_$_str
	.align		8
        /*0008*/ 	.dword	_$_str_$_2


//--------------------- .text.triton_poi_fused__native_batch_norm_legit_no_training_mul_softplus_tanh_5 --------------------------
	.section	.text.triton_poi_fused__native_batch_norm_legit_no_training_mul_softplus_tanh_5,"ax",@progbits
	.align	128
        .global         triton_poi_fused__native_batch_norm_legit_no_training_mul_softplus_tanh_5
        .type           triton_poi_fused__native_batch_norm_legit_no_training_mul_softplus_tanh_5,@function
        .size           triton_poi_fused__native_batch_norm_legit_no_training_mul_softplus_tanh_5,(.L_x_41 - triton_poi_fused__native_batch_norm_legit_no_training_mul_softplus_tanh_5)
        .other          triton_poi_fused__native_batch_norm_legit_no_training_mul_softplus_tanh_5,@"STO_CUDA_ENTRY STV_DEFAULT"
triton_poi_fused__native_batch_norm_legit_no_training_mul_softplus_tanh_5:
.text.triton_poi_fused__native_batch_norm_legit_no_training_mul_softplus_tanh_5:
[----:B------:R-:W0:Y:S01]  /*0000*/  LDC R1, c[0x0][0x28] ;  /* 0x00000a00ff017b82 */ /* 0x000e220000000800 */
[----:B------:R-:W1:Y:S07]  /*0010*/  S2R R0, SR_TID.X ;  /* 0x0000000000007919 */ /* 0x000e6e0000002100 */
[----:B------:R-:W2:Y:S01]  /*0020*/  LDC.64 R4, c[0x0][0x228] ;  /* 0x00008a00ff047b82 */ /* 0x000ea20000000a00 */
[----:B------:R-:W-:Y:S01]  /*0030*/  ULDC.64 UR4, c[0x0][0x208] ;  /* 0x0000820000047ab9 */ /* 0x000fe20000000a00 */
[----:B------:R-:W3:Y:S06]  /*0040*/  S2R R7, SR_CTAID.X ;  /* 0x0000000000077919 */ /* 0x000eec0000002500 */
[----:B------:R-:W4:Y:S01]  /*0050*/  LDC.64 R8, c[0x0][0x220] ;  /* 0x00008800ff087b82 */ /* 0x000f220000000a00 */
[----:B------:R-:W-:-:S07]  /*0060*/  HFMA2.MMA R26, -RZ, RZ, 1.625, 0 ;  /* 0x3e800000ff1a7435 */ /* 0x000fce00000001ff */
[----:B------:R-:W5:Y:S08]  /*0070*/  LDC.64 R20, c[0x0][0x218] ;  /* 0x00008600ff147b82 */ /* 0x000f700000000a00 */
[----:B------:R-:W5:Y:S01]  /*0080*/  LDC.64 R12, c[0x0][0x230] ;  /* 0x00008c00ff0c7b82 */ /* 0x000f620000000a00 */
[----:B-1----:R-:W-:-:S07]  /*0090*/  SHF.L.U32 R0, R0, 0x2, RZ ;  /* 0x0000000200007819 */ /* 0x002fce00000006ff */
[----:B------:R-:W1:Y:S01]  /*00a0*/  LDC.64 R16, c[0x0][0x238] ;  /* 0x00008e00ff107b82 */ /* 0x000e620000000a00 */
[----:B---3--:R-:W-:Y:S02]  /*00b0*/  SHF.R.S32.HI R3, RZ, 0x15, R7 ;  /* 0x00000015ff037819 */ /* 0x008fe40000011407 */
[----:B------:R-:W-:Y:S02]  /*00c0*/  LOP3.LUT R0, R0, 0x1fc, RZ, 0xc0, !PT ;  /* 0x000001fc00007812 */ /* 0x000fe400078ec0ff */
[----:B------:R-:W-:Y:S02]  /*00d0*/  SGXT R3, R3, 0x1 ;  /* 0x000000010303781a */ /* 0x000fe40000000200 */
[----:B------:R-:W-:-:S04]  /*00e0*/  LEA R2, R7, R0, 0xa ;  /* 0x0000000007027211 */ /* 0x000fc800078e50ff */
[----:B------:R-:W-:-:S04]  /*00f0*/  LEA.HI R3, R3, R2, RZ, 0x5 ;  /* 0x0000000203037211 */ /* 0x000fc800078f28ff */
[----:B------:R-:W-:-:S04]  /*0100*/  LOP3.LUT R3, R3, 0xffffffe0, RZ, 0xc0, !PT ;  /* 0xffffffe003037812 */ /* 0x000fc800078ec0ff */
[----:B------:R-:W-:-:S05]  /*0110*/  IADD3 R19, R2, -R3, RZ ;  /* 0x8000000302137210 */ /* 0x000fca0007ffe0ff */
[----:B--2---:R-:W-:-:S06]  /*0120*/  IMAD.WIDE R4, R19, 0x4, R4 ;  /* 0x0000000413047825 */ /* 0x004fcc00078e0204 */
[----:B------:R-:W2:Y:S01]  /*0130*/  LDG.E.EL.128 R4, desc[UR4][R4.64] ;  /* 0x0000000404047981 */ /* 0x000ea2000c2e1d00 */
[----:B----4-:R-:W-:-:S04]  /*0140*/  IMAD.WIDE R8, R19, 0x4, R8 ;  /* 0x0000000413087825 */ /* 0x010fc800078e0208 */
[----:B-----5:R-:W-:Y:S02]  /*0150*/  IMAD.WIDE R20, R2, 0x4, R20 ;  /* 0x0000000402147825 */ /* 0x020fe400078e0214 */
[----:B------:R-:W3:Y:S02]  /*0160*/  LDG.E.EL.128 R8, desc[UR4][R8.64] ;  /* 0x0000000408087981 */ /* 0x000ee4000c2e1d00 */
[----:B0-----:R-:W-:-:S04]  /*0170*/  IMAD.WIDE R12, R19, 0x4, R12 ;  /* 0x00000004130c7825 */ /* 0x001fc800078e020c */
[----:B-1----:R-:W-:-:S04]  /*0180*/  IMAD.WIDE R16, R19, 0x4, R16 ;  /* 0x0000000413107825 */ /* 0x002fc800078e0210 */
[----:B--2---:R-:W-:Y:S01]  /*0190*/  FADD R0, R4, 9.9999997473787516356e-06 ;  /* 0x3727c5ac04007421 */ /* 0x004fe20000000000 */
[----:B------:R-:W-:Y:S01]  /*01a0*/  FADD R3, R5, 9.9999997473787516356e-06 ;  /* 0x3727c5ac05037421 */ /* 0x000fe20000000000 */
[----:B------:R-:W-:Y:S01]  /*01b0*/  FADD R6, R6, 9.9999997473787516356e-06 ;  /* 0x3727c5ac06067421 */ /* 0x000fe20000000000 */
[----:B------:R-:W-:-:S03]  /*01c0*/  FADD R7, R7, 9.9999997473787516356e-06 ;  /* 0x3727c5ac07077421 */ /* 0x000fc60000000000 */
[----:B------:R-:W0:Y:S08]  /*01d0*/  MUFU.SQRT R0, R0 ;  /* 0x0000000000007308 */ /* 0x000e300000002000 */
[----:B------:R-:W1:Y:S01]  /*01e0*/  MUFU.SQRT R24, R6 ;  /* 0x0000000600187308 */ /* 0x000e620000002000 */
[----:B0-----:R-:W-:-:S07]  /*01f0*/  FSETP.GT.AND P6, PT, R0, 8.50705917302346158658e+37, PT ;  /* 0x7e8000000000780b */ /* 0x001fce0003fc4000 */
[----:B------:R-:W0:Y:S01]  /*0200*/  MUFU.SQRT R3, R3 ;  /* 0x0000000300037308 */ /* 0x000e220000002000 */
[----:B------:R-:W-:Y:S02]  /*0210*/  FSETP.GEU.AND P5, PT, R0, 1.175494350822287508e-38, PT ;  /* 0x008000000000780b */ /* 0x000fe40003fae000 */
[----:B------:R-:W-:Y:S02]  /*0220*/  FSEL R4, R26, 1, P6 ;  /* 0x3f8000001a047808 */ /* 0x000fe40003000000 */
[----:B-1----:R-:W-:-:S03]  /*0230*/  FSETP.GT.AND P3, PT, R24, 8.50705917302346158658e+37, PT ;  /* 0x7e8000001800780b */ /* 0x002fc60003f64000 */
[----:B------:R-:W1:Y:S01]  /*0240*/  MUFU.SQRT R18, R7 ;  /* 0x0000000700127308 */ /* 0x000e620000002000 */
[----:B------:R-:W-:Y:S02]  /*0250*/  FSETP.GEU.AND P0, PT, R24, 1.175494350822287508e-38, PT ;  /* 0x008000001800780b */ /* 0x000fe40003f0e000 */
[----:B------:R-:W-:Y:S01]  /*0260*/  FSEL R15, R26, 1, P3 ;  /* 0x3f8000001a0f7808 */ /* 0x000fe20001800000 */
[----:B------:R-:W-:Y:S02]  /*0270*/  @P6 FMUL R0, R0, 0.25 ;  /* 0x3e80000000006820 */ /* 0x000fe40000400000 */
[----:B------:R-:W-:Y:S01]  /*0280*/  @!P5 FMUL R4, R4, 16777216 ;  /* 0x4b8000000404d820 */ /* 0x000fe20000400000 */
[C---:B0-----:R-:W-:Y:S01]  /*0290*/  FSETP.GT.AND P4, PT, R3.reuse, 8.50705917302346158658e+37, PT ;  /* 0x7e8000000300780b */ /* 0x041fe20003f84000 */
[----:B------:R-:W-:Y:S01]  /*02a0*/  @!P5 FMUL R0, R0, 16777216 ;  /* 0x4b8000000000d820 */ /* 0x000fe20000400000 */
[----:B------:R-:W-:Y:S02]  /*02b0*/  FSETP.GEU.AND P1, PT, R3, 1.175494350822287508e-38, PT ;  /* 0x008000000300780b */ /* 0x000fe40003f2e000 */
[----:B------:R-:W-:Y:S01]  /*02c0*/  FSEL R14, R26, 1, P4 ;  /* 0x3f8000001a0e7808 */ /* 0x000fe20002000000 */
[----:B------:R-:W-:Y:S01]  /*02d0*/  @P3 FMUL R24, R24, 0.25 ;  /* 0x3e80000018183820 */ /* 0x000fe20000400000 */
[----:B------:R-:W0:Y:S01]  /*02e0*/  MUFU.RCP R27, R0 ;  /* 0x00000000001b7308 */ /* 0x000e220000001000 */
[----:B-1----:R-:W-:-:S02]  /*02f0*/  FSETP.GT.AND P2, PT, R18, 8.50705917302346158658e+37, PT ;  /* 0x7e8000001200780b */ /* 0x002fc40003f44000 */
[----:B------:R-:W-:Y:S01]  /*0300*/  @!P0 FMUL R24, R24, 16777216 ;  /* 0x4b80000018188820 */ /* 0x000fe20000400000 */
[----:B------:R-:W-:-:S03]  /*0310*/  FSETP.GEU.AND P6, PT, R18, 1.175494350822287508e-38, PT ;  /* 0x008000001200780b */ /* 0x000fc60003fce000 */
[----:B------:R-:W-:Y:S02]  /*0320*/  @P4 FMUL R3, R3, 0.25 ;  /* 0x3e80000003034820 */ /* 0x000fe40000400000 */
[----:B------:R-:W1:Y:S02]  /*0330*/  MUFU.RCP R24, R24 ;  /* 0x0000001800187308 */ /* 0x000e640000001000 */
[----:B------:R-:W-:-:S03]  /*0340*/  @!P1 FMUL R3, R3, 16777216 ;  /* 0x4b80000003039820 */ /* 0x000fc60000400000 */
[----:B------:R-:W-:Y:S01]  /*0350*/  @P2 FMUL R18, R18, 0.25 ;  /* 0x3e80000012122820 */ /* 0x000fe20000400000 */
[----:B0-----:R-:W-:Y:S02]  /*0360*/  FMUL R27, R27, R4 ;  /* 0x000000041b1b7220 */ /* 0x001fe40000400000 */
[----:B------:R-:W0:Y:S01]  /*0370*/  MUFU.RCP R25, R3 ;  /* 0x0000000300197308 */ /* 0x000e220000001000 */
[----:B------:R-:W3:Y:S01]  /*0380*/  LDG.E.128 R4, desc[UR4][R20.64] ;  /* 0x0000000414047981 */ /* 0x000ee2000c1e1d00 */
[----:B------:R-:W-:Y:S01]  /*0390*/  @!P6 FMUL R18, R18, 16777216 ;  /* 0x4b8000001212e820 */ /* 0x000fe20000400000 */
[----:B------:R-:W-:Y:S01]  /*03a0*/  @!P1 FMUL R14, R14, 16777216 ;  /* 0x4b8000000e0e9820 */ /* 0x000fe20000400000 */
[----:B------:R-:W-:-:S04]  /*03b0*/  @!P0 FMUL R15, R15, 16777216 ;  /* 0x4b8000000f0f8820 */ /* 0x000fc80000400000 */
[----:B------:R2:W4:Y:S01]  /*03c0*/  MUFU.RCP R0, R18 ;  /* 0x0000001200007308 */ /* 0x0005220000001000 */
[----:B-1----:R-:W-:Y:S01]  /*03d0*/  FMUL R24, R24, R15 ;  /* 0x0000000f18187220 */ /* 0x002fe20000400000 */
[----:B------:R-:W5:Y:S01]  /*03e0*/  LDG.E.128 R20, desc[UR4][R20.64+0x800] ;  /* 0x0008000414147981 */ /* 0x000f62000c1e1d00 */
[----:B0-----:R-:W-:-:S03]  /*03f0*/  FMUL R25, R25, R14 ;  /* 0x0000000e19197220 */ /* 0x001fc60000400000 */
[----:B------:R-:W5:Y:S04]  /*0400*/  LDG.E.EL.128 R12, desc[UR4][R12.64] ;  /* 0x000000040c0c7981 */ /* 0x000f68000c2e1d00 */
[----:B--2---:R-:W2:Y:S01]  /*0410*/  LDG.E.EL.128 R16, desc[UR4][R16.64] ;  /* 0x0000000410107981 */ /* 0x004ea2000c2e1d00 */
[----:B------:R-:W-:-:S05]  /*0420*/  FSEL R3, R26, 1, P2 ;  /* 0x3f8000001a037808 */ /* 0x000fca0001000000 */
[----:B------:R-:W-:-:S04]  /*0430*/  @!P6 FMUL R3, R3, 16777216 ;  /* 0x4b8000000303e820 */ /* 0x000fc80000400000 */
[----:B----4-:R-:W-:Y:S01]  /*0440*/  FMUL R0, R0, R3 ;  /* 0x0000000300007220 */ /* 0x010fe20000400000 */
[----:B------:R-:W-:Y:S01]  /*0450*/  BSSY B0, `(.L_x_0) ;  /* 0x000003f000007945 */ /* 0x000fe20003800000 */
[----:B---3--:R-:W-:-:S04]  /*0460*/  FADD R4, R4, -R8 ;  /* 0x8000000804047221 */ /* 0x008fc80000000000 */
[----:B------:R-:W-:Y:S01]  /*0470*/  FMUL R3, R4, R27 ;  /* 0x0000001b04037220 */ /* 0x000fe20000400000 */
[----:B-----5:R-:W-:-:S03]  /*0480*/  FADD R29, R20, -R8 ;  /* 0x80000008141d7221 */ /* 0x020fc60000000000 */
[----:B--2---:R-:W-:-:S04]  /*0490*/  FFMA R3, R12, R3, R16 ;  /* 0x000000030c037223 */ /* 0x004fc80000000010 */
[----:B------:R-:W-:-:S05]  /*04a0*/  FMUL R8, R3, 1.4426950216293334961 ;  /* 0x3fb8aa3b03087820 */ /* 0x000fca0000400000 */
[----:B------:R-:W-:-:S13]  /*04b0*/  FSETP.GEU.AND P0, PT, R8, -126, PT ;  /* 0xc2fc00000800780b */ /* 0x000fda0003f0e000 */
[----:B------:R-:W-:-:S06]  /*04c0*/  @!P0 FMUL R8, R8, 0.5 ;  /* 0x3f00000008088820 */ /* 0x000fcc0000400000 */
[----:B------:R-:W0:Y:S01]  /*04d0*/  MUFU.EX2 R8, R8 ;  /* 0x0000000800087308 */ /* 0x000e220000000800 */
[----:B------:R-:W-:Y:S01]  /*04e0*/  FADD R4, R5, -R9 ;  /* 0x8000000905047221 */ /* 0x000fe20000000000 */
[----:B0-----:R-:W-:-:S04]  /*04f0*/  @!P0 FMUL R8, R8, R8 ;  /* 0x0000000808088220 */ /* 0x001fc80000400000 */
[----:B------:R-:W-:-:S05]  /*0500*/  FADD.FTZ.RZ R5, R8, 1 ;  /* 0x3f80000008057421 */ /* 0x000fca000001c000 */
[----:B------:R-:W-:Y:S01]  /*0510*/  IADD3 R5, R5, -0x3f400000, RZ ;  /* 0xc0c0000005057810 */ /* 0x000fe20007ffe0ff */
[----:B------:R-:W-:-:S03]  /*0520*/  FADD R28, R21, -R9 ;  /* 0x80000009151c7221 */ /* 0x000fc60000000000 */
[----:B------:R-:W-:-:S04]  /*0530*/  LOP3.LUT R5, R5, 0xff800000, RZ, 0xc0, !PT ;  /* 0xff80000005057812 */ /* 0x000fc800078ec0ff */
[----:B------:R-:W-:Y:S02]  /*0540*/  IADD3 R9, -R5, 0x40800000, RZ ;  /* 0x4080000005097810 */ /* 0x000fe40007ffe1ff */
[----:B------:R-:W-:-:S03]  /*0550*/  IADD3 R20, R8, -R5, RZ ;  /* 0x8000000508147210 */ /* 0x000fc60007ffe0ff */
[----:B------:R-:W-:Y:S01]  /*0560*/  FFMA.FTZ R9, R9, R26, -1 ;  /* 0xbf80000009097423 */ /* 0x000fe2000001001a */
[----:B------:R-:W-:-:S03]  /*0570*/  MOV R21, 0x3d39bf78 ;  /* 0x3d39bf7800157802 */ /* 0x000fc60000000f00 */
[----:B------:R-:W-:-:S04]  /*0580*/  FADD R20, R20, R9 ;  /* 0x0000000914147221 */ /* 0x000fc80000000000 */
[----:B------:R-:W-:-:S04]  /*0590*/  FFMA.FTZ R9, R20, -R21, 0.10546888411045074463 ;  /* 0x3dd8001214097423 */ /* 0x000fc80000010815 */
[----:B------:R-:W-:Y:S01]  /*05a0*/  FFMA.FTZ R9, R20, R9, -0.13229703903198242188 ;  /* 0xbe0778e014097423 */ /* 0x000fe20000010009 */
[----:B------:R-:W-:-:S03]  /*05b0*/  FMUL R4, R4, R25 ;  /* 0x0000001904047220 */ /* 0x000fc60000400000 */
[----:B------:R-:W-:Y:S01]  /*05c0*/  FFMA.FTZ R9, R20, R9, 0.14491446316242218018 ;  /* 0x3e14647514097423 */ /* 0x000fe20000010009 */
[----:B------:R-:W-:-:S03]  /*05d0*/  FFMA R4, R13, R4, R17 ;  /* 0x000000040d047223 */ /* 0x000fc60000000011 */
[----:B------:R-:W-:Y:S01]  /*05e0*/  FFMA.FTZ R9, R20, R9, -0.16641564667224884033 ;  /* 0xbe2a68dd14097423 */ /* 0x000fe20000010009 */
[----:B------:R-:W-:-:S03]  /*05f0*/  FMUL R26, R4, 1.4426950216293334961 ;  /* 0x3fb8aa3b041a7820 */ /* 0x000fc60000400000 */
[----:B------:R-:W-:Y:S02]  /*0600*/  FFMA.FTZ R9, R20, R9, 0.19988867640495300293 ;  /* 0x3e4caf9e14097423 */ /* 0x000fe40000010009 */
[----:B------:R-:W-:Y:S02]  /*0610*/  FSETP.GEU.AND P0, PT, R26, -126, PT ;  /* 0xc2fc00001a00780b */ /* 0x000fe40003f0e000 */
[----:B------:R-:W-:-:S04]  /*0620*/  FFMA.FTZ R9, R20, R9, -0.25000196695327758789 ;  /* 0xbe80004214097423 */ /* 0x000fc80000010009 */
[----:B------:R-:W-:-:S04]  /*0630*/  FFMA.FTZ R9, R20, R9, 0.33333510160446166992 ;  /* 0x3eaaaae614097423 */ /* 0x000fc80000010009 */
[----:B------:R-:W-:-:S04]  /*0640*/  FFMA.FTZ R9, R20, R9, -0.5 ;  /* 0xbf00000014097423 */ /* 0x000fc80000010009 */
[----:B------:R-:W-:Y:S01]  /*0650*/  FMUL R9, R20, R9 ;  /* 0x0000000914097220 */ /* 0x000fe20000400000 */
[----:B------:R-:W-:-:S03]  /*0660*/  @!P0 FMUL R26, R26, 0.5 ;  /* 0x3f0000001a1a8820 */ /* 0x000fc60000400000 */
[----:B------:R-:W-:Y:S02]  /*0670*/  FFMA.FTZ R20, R20, R9, R20 ;  /* 0x0000000914147223 */ /* 0x000fe40000010014 */
[----:B------:R-:W0:Y:S01]  /*0680*/  MUFU.EX2 R9, R26 ;  /* 0x0000001a00097308 */ /* 0x000e220000000800 */
[----:B------:R-:W-:-:S05]  /*0690*/  I2FP.F32.S32 R5, R5 ;  /* 0x0000000500057245 */ /* 0x000fca0000201400 */
[----:B------:R-:W-:-:S04]  /*06a0*/  FMUL R5, R5, 1.1920928955078125e-07 ;  /* 0x3400000005057820 */ /* 0x000fc80000400000 */
[----:B------:R-:W-:Y:S01]  /*06b0*/  FFMA.FTZ R20, R5, 0.69314718246459960938, R20 ;  /* 0x3f31721805147823 */ /* 0x000fe20000010014 */
[----:B0-----:R-:W-:-:S04]  /*06c0*/  @!P0 FMUL R9, R9, R9 ;  /* 0x0000000909098220 */ /* 0x001fc80000400000 */
[----:B------:R-:W-:Y:S01]  /*06d0*/  FADD.FTZ.RZ R5, R9, 1 ;  /* 0x3f80000009057421 */ /* 0x000fe2000001c000 */
[----:B------:R-:W-:-:S04]  /*06e0*/  FMUL R27, R29, R27 ;  /* 0x0000001b1d1b7220 */ /* 0x000fc80000400000 */
[----:B------:R-:W-:Y:S01]  /*06f0*/  IADD3 R5, R5, -0x3f400000, RZ ;  /* 0xc0c0000005057810 */ /* 0x000fe20007ffe0ff */
[----:B------:R-:W-:-:S03]  /*0700*/  FFMA R12, R12, R27, R16 ;  /* 0x0000001b0c0c7223 */ /* 0x000fc60000000010 */
[----:B------:R-:W-:Y:S01]  /*0710*/  LOP3.LUT R16, R5, 0xff800000, RZ, 0xc0, !PT ;  /* 0xff80000005107812 */ /* 0x000fe200078ec0ff */
[--C-:B------:R-:W-:Y:S01]  /*0720*/  FADD R5, R6, -R10.reuse ;  /* 0x8000000a06057221 */ /* 0x100fe20000000000 */
[----:B------:R-:W-:Y:S02]  /*0730*/  HFMA2.MMA R6, -RZ, RZ, 1.625, 0 ;  /* 0x3e800000ff067435 */ /* 0x000fe400000001ff */
[----:B------:R-:W-:Y:S01]  /*0740*/  IADD3 R29, -R16, 0x40800000, RZ ;  /* 0x40800000101d7810 */ /* 0x000fe20007ffe1ff */
[----:B------:R-:W-:Y:S01]  /*0750*/  FADD R27, R22, -R10 ;  /* 0x8000000a161b7221 */ /* 0x000fe20000000000 */
[----:B------:R-:W-:Y:S02]  /*0760*/  IADD3 R22, R9, -R16, RZ ;  /* 0x8000001009167210 */ /* 0x000fe40007ffe0ff */
[----:B------:R-:W-:-:S04]  /*0770*/  ISETP.GE.U32.AND P0, PT, R8, 0x7f800000, PT ;  /* 0x7f8000000800780c */ /* 0x000fc80003f06070 */
[----:B------:R-:W-:Y:S01]  /*0780*/  FFMA.FTZ R29, R29, R6, -1 ;  /* 0xbf8000001d1d7423 */ /* 0x000fe20000010006 */
[----:B------:R-:W-:-:S03]  /*0790*/  FMUL R28, R28, R25 ;  /* 0x000000191c1c7220 */ /* 0x000fc60000400000 */
[----:B------:R-:W-:-:S04]  /*07a0*/  FADD R22, R22, R29 ;  /* 0x0000001d16167221 */ /* 0x000fc80000000000 */
[----:B------:R-:W-:-:S04]  /*07b0*/  FFMA.FTZ R25, R22, -R21, 0.10546888411045074463 ;  /* 0x3dd8001216197423 */ /* 0x000fc80000010815 */
[----:B------:R-:W-:-:S04]  /*07c0*/  FFMA.FTZ R25, R22, R25, -0.13229703903198242188 ;  /* 0xbe0778e016197423 */ /* 0x000fc80000010019 */
[----:B------:R-:W-:Y:S01]  /*07d0*/  FFMA.FTZ R25, R22, R25, 0.14491446316242218018 ;  /* 0x3e14647516197423 */ /* 0x000fe20000010019 */
[----:B------:R-:W-:Y:S06]  /*07e0*/  @!P0 BRA `(.L_x_1) ;  /* 0x0000000000148947 */ /* 0x000fec0003800000 */
[----:B------:R-:W-:-:S13]  /*07f0*/  ISETP.GE.AND P0, PT, R8, -0x407fffff, PT ;  /* 0xbf8000010800780c */ /* 0x000fda0003f06270 */
[----:B------:R-:W-:-:S05]  /*0800*/  @P0 MOV R29, 0x7f800000 ;  /* 0x7f800000001d0802 */ /* 0x000fca0000000f00 */
[C---:B------:R-:W-:Y:S01]  /*0810*/  @P0 FFMA.FTZ R20, R8.reuse, R29, +INF ;  /* 0x7f80000008140423 */ /* 0x040fe2000001001d */
[----:B------:R-:W-:-:S04]  /*0820*/  FSETP.NEU.AND P0, PT, R8, RZ, PT ;  /* 0x000000ff0800720b */ /* 0x000fc80003f0d000 */
[----:B------:R-:W-:-:S09]  /*0830*/  FSEL R20, R20, -RZ, P0 ;  /* 0x800000ff14147208 */ /* 0x000fd20000000000 */
.L_x_1:
[----:B------:R-:W-:Y:S05]  /*0840*/  BSYNC B0 ;  /* 0x0000000000007941 */ /* 0x000fea0003800000 */
.L_x_0:
[C---:B------:R-:W-:Y:S01]  /*0850*/  FFMA.FTZ R25, R22.reuse, R25, -0.16641564667224884033 ;  /* 0xbe2a68dd16197423 */ /* 0x040fe20000010019 */
[----:B------:R-:W-:Y:S01]  /*0860*/  FMUL R5, R5, R24 ;  /* 0x0000001805057220 */ /* 0x000fe20000400000 */
[----:B------:R-:W-:Y:S01]  /*0870*/  FADD R7, R7, -R11 ;  /* 0x8000000b07077221 */ /* 0x000fe20000000000 */
[----:B------:R-:W-:Y:S01]  /*0880*/  FFMA R13, R13, R28, R17 ;  /* 0x0000001c0d0d7223 */ /* 0x000fe20000000011 */
[----:B------:R-:W-:Y:S01]  /*0890*/  FFMA.FTZ R25, R22, R25, 0.19988867640495300293 ;  /* 0x3e4caf9e16197423 */ /* 0x000fe20000010019 */
[--C-:B------:R-:W-:Y:S01]  /*08a0*/  FFMA R10, R14, R5, R18.reuse ;  /* 0x000000050e0a7223 */ /* 0x100fe20000000012 */
[----:B------:R-:W-:Y:S01]  /*08b0*/  FMUL R26, R7, R0 ;  /* 0x00000000071a7220 */ /* 0x000fe20000400000 */
[----:B------:R-:W-:Y:S01]  /*08c0*/  FMUL R27, R24, R27 ;  /* 0x0000001b181b7220 */ /* 0x000fe20000400000 */
[----:B------:R-:W-:Y:S01]  /*08d0*/  FFMA.FTZ R5, R22, R25, -0.25000196695327758789 ;  /* 0xbe80004216057423 */ /* 0x000fe20000010019 */
[----:B------:R-:W-:Y:S01]  /*08e0*/  FMUL R25, R10, 1.4426950216293334961 ;  /* 0x3fb8aa3b0a197820 */ /* 0x000fe20000400000 */
[----:B------:R-:W-:Y:S01]  /*08f0*/  FADD R23, R23, -R11 ;  /* 0x8000000b17177221 */ /* 0x000fe20000000000 */
[----:B------:R-:W-:Y:S01]  /*0900*/  FFMA R14, R14, R27, R18 ;  /* 0x0000001b0e0e7223 */ /* 0x000fe20000000012 */
[----:B------:R-:W-:Y:S01]  /*0910*/  FFMA.FTZ R5, R22, R5, 0.33333510160446166992 ;  /* 0x3eaaaae616057423 */ /* 0x000fe20000010005 */
[----:B------:R-:W-:Y:S01]  /*0920*/  FMUL R27, R13, 1.4426950216293334961 ;  /* 0x3fb8aa3b0d1b7820 */ /* 0x000fe20000400000 */
[----:B------:R-:W-:Y:S01]  /*0930*/  FSETP.GEU.AND P0, PT, R25, -126, PT ;  /* 0xc2fc00001900780b */ /* 0x000fe20003f0e000 */
[----:B------:R-:W-:Y:S01]  /*0940*/  FMUL R0, R0, R23 ;  /* 0x0000001700007220 */ /* 0x000fe20000400000 */
[----:B------:R-:W-:Y:S01]  /*0950*/  FFMA.FTZ R5, R22, R5, -0.5 ;  /* 0xbf00000016057423 */ /* 0x000fe20000010005 */
[----:B------:R-:W-:Y:S01]  /*0960*/  FMUL R23, R12, 1.4426950216293334961 ;  /* 0x3fb8aa3b0c177820 */ /* 0x000fe20000400000 */
[----:B------:R-:W-:Y:S02]  /*0970*/  BSSY B0, `(.L_x_2) ;  /* 0x000004a000007945 */ /* 0x000fe40003800000 */
[----:B------:R-:W-:-:S04]  /*0980*/  FMUL R5, R22, R5 ;  /* 0x0000000516057220 */ /* 0x000fc80000400000 */
[----:B------:R-:W-:Y:S01]  /*0990*/  FFMA.FTZ R8, R22, R5, R22 ;  /* 0x0000000516087223 */ /* 0x000fe20000010016 */
[C-C-:B------:R-:W-:Y:S01]  /*09a0*/  FFMA R5, R15.reuse, R26, R19.reuse ;  /* 0x0000001a0f057223 */ /* 0x140fe20000000013 */
[----:B------:R-:W-:Y:S01]  /*09b0*/  FFMA R15, R15, R0, R19 ;  /* 0x000000000f0f7223 */ /* 0x000fe20000000013 */
[----:B------:R-:W-:Y:S02]  /*09c0*/  @!P0 FMUL R25, R25, 0.5 ;  /* 0x3f00000019198820 */ /* 0x000fe40000400000 */
[----:B------:R-:W-:Y:S02]  /*09d0*/  FMUL R26, R5, 1.4426950216293334961 ;  /* 0x3fb8aa3b051a7820 */ /* 0x000fe40000400000 */
[----:B------:R-:W0:Y:S03]  /*09e0*/  MUFU.EX2 R7, R25 ;  /* 0x0000001900077308 */ /* 0x000e260000000800 */
[----:B------:R-:W-:Y:S01]  /*09f0*/  FSETP.GEU.AND P1, PT, R26, -126, PT ;  /* 0xc2fc00001a00780b */ /* 0x000fe20003f2e000 */
[----:B0-----:R-:W-:-:S12]  /*0a00*/  @!P0 FMUL R7, R7, R7 ;  /* 0x0000000707078220 */ /* 0x001fd80000400000 */
[----:B------:R-:W-:Y:S01]  /*0a10*/  @!P1 FMUL R26, R26, 0.5 ;  /* 0x3f0000001a1a9820 */ /* 0x000fe20000400000 */
[----:B------:R-:W-:Y:S01]  /*0a20*/  FSETP.GEU.AND P0, PT, R23, -126, PT ;  /* 0xc2fc00001700780b */ /* 0x000fe20003f0e000 */
[----:B------:R-:W-:Y:S02]  /*0a30*/  FADD.FTZ.RZ R22, R7, 1 ;  /* 0x3f80000007167421 */ /* 0x000fe4000001c000 */
[----:B------:R-:W0:Y:S03]  /*0a40*/  MUFU.EX2 R17, R26 ;  /* 0x0000001a00117308 */ /* 0x000e260000000800 */
[----:B------:R-:W-:-:S04]  /*0a50*/  IADD3 R22, R22, -0x3f400000, RZ ;  /* 0xc0c0000016167810 */ /* 0x000fc80007ffe0ff */
[----:B------:R-:W-:-:S03]  /*0a60*/  LOP3.LUT R22, R22, 0xff800000, RZ, 0xc0, !PT ;  /* 0xff80000016167812 */ /* 0x000fc600078ec0ff */
[----:B------:R-:W-:Y:S01]  /*0a70*/  @!P0 FMUL R23, R23, 0.5 ;  /* 0x3f00000017178820 */ /* 0x000fe20000400000 */
[----:B------:R-:W-:Y:S02]  /*0a80*/  IADD3 R25, -R22, 0x40800000, RZ ;  /* 0x4080000016197810 */ /* 0x000fe40007ffe1ff */
[----:B------:R-:W-:Y:S01]  /*0a90*/  IADD3 R18, R7, -R22, RZ ;  /* 0x8000001607127210 */ /* 0x000fe20007ffe0ff */
[----:B0-----:R-:W-:Y:S01]  /*0aa0*/  @!P1 FMUL R17, R17, R17 ;  /* 0x0000001111119220 */ /* 0x001fe20000400000 */
[----:B------:R-:W-:Y:S01]  /*0ab0*/  FSETP.GEU.AND P1, PT, R27, -126, PT ;  /* 0xc2fc00001b00780b */ /* 0x000fe20003f2e000 */
[----:B------:R-:W-:Y:S02]  /*0ac0*/  FFMA.FTZ R25, R25, R6, -1 ;  /* 0xbf80000019197423 */ /* 0x000fe40000010006 */
[----:B------:R-:W-:Y:S02]  /*0ad0*/  FADD.FTZ.RZ R24, R17, 1 ;  /* 0x3f80000011187421 */ /* 0x000fe4000001c000 */
[----:B------:R-:W-:-:S03]  /*0ae0*/  FADD R18, R18, R25 ;  /* 0x0000001912127221 */ /* 0x000fc60000000000 */
[----:B------:R-:W-:Y:S01]  /*0af0*/  IADD3 R24, R24, -0x3f400000, RZ ;  /* 0xc0c0000018187810 */ /* 0x000fe20007ffe0ff */
[----:B------:R-:W-:-:S03]  /*0b00*/  FFMA.FTZ R11, R18, -R21, 0.10546888411045074463 ;  /* 0x3dd80012120b7423 */ /* 0x000fc60000010815 */
[----:B------:R-:W-:Y:S01]  /*0b10*/  LOP3.LUT R24, R24, 0xff800000, RZ, 0xc0, !PT ;  /* 0xff80000018187812 */ /* 0x000fe200078ec0ff */
[C---:B------:R-:W-:Y:S01]  /*0b20*/  FFMA.FTZ R11, R18.reuse, R11, -0.13229703903198242188 ;  /* 0xbe0778e0120b7423 */ /* 0x040fe2000001000b */
[----:B------:R-:W-:Y:S02]  /*0b30*/  @!P1 FMUL R27, R27, 0.5 ;  /* 0x3f0000001b1b9820 */ /* 0x000fe40000400000 */
[----:B------:R-:W-:Y:S01]  /*0b40*/  IADD3 R25, -R24, 0x40800000, RZ ;  /* 0x4080000018197810 */ /* 0x000fe20007ffe1ff */
[----:B------:R-:W-:Y:S01]  /*0b50*/  FFMA.FTZ R11, R18, R11, 0.14491446316242218018 ;  /* 0x3e146475120b7423 */ /* 0x000fe2000001000b */
[----:B------:R-:W-:-:S03]  /*0b60*/  IADD3 R28, R17, -R24, RZ ;  /* 0x80000018111c7210 */ /* 0x000fc60007ffe0ff */
[----:B------:R-:W-:Y:S01]  /*0b70*/  FFMA.FTZ R25, R25, R6, -1 ;  /* 0xbf80000019197423 */ /* 0x000fe20000010006 */
[----:B------:R-:W-:-:S03]  /*0b80*/  FFMA.FTZ R11, R18, R11, -0.16641564667224884033 ;  /* 0xbe2a68dd120b7423 */ /* 0x000fc6000001000b */
[----:B------:R-:W-:Y:S01]  /*0b90*/  FADD R28, R28, R25 ;  /* 0x000000191c1c7221 */ /* 0x000fe20000000000 */
[----:B------:R-:W-:-:S03]  /*0ba0*/  FFMA.FTZ R11, R18, R11, 0.19988867640495300293 ;  /* 0x3e4caf9e120b7423 */ /* 0x000fc6000001000b */
[----:B------:R-:W-:Y:S01]  /*0bb0*/  FFMA.FTZ R19, R28, -R21, 0.10546888411045074463 ;  /* 0x3dd800121c137423 */ /* 0x000fe20000010815 */
[----:B------:R-:W-:-:S03]  /*0bc0*/  FFMA.FTZ R11, R18, R11, -0.25000196695327758789 ;  /* 0xbe800042120b7423 */ /* 0x000fc6000001000b */
[----:B------:R-:W-:Y:S01]  /*0bd0*/  FFMA.FTZ R25, R28, R19, -0.13229703903198242188 ;  /* 0xbe0778e01c197423 */ /* 0x000fe20000010013 */
[----:B------:R-:W-:Y:S02]  /*0be0*/  FFMA.FTZ R19, R18, R11, 0.33333510160446166992 ;  /* 0x3eaaaae612137423 */ /* 0x000fe4000001000b */
[----:B------:R-:W0:Y:S01]  /*0bf0*/  MUFU.EX2 R11, R23 ;  /* 0x00000017000b7308 */ /* 0x000e220000000800 */
[----:B------:R-:W-:Y:S01]  /*0c00*/  FFMA.FTZ R25, R28, R25, 0.14491446316242218018 ;  /* 0x3e1464751c197423 */ /* 0x000fe20000010019 */
[----:B------:R-:W-:-:S03]  /*0c10*/  FFMA.FTZ R19, R18, R19, -0.5 ;  /* 0xbf00000012137423 */ /* 0x000fc60000010013 */
[----:B------:R-:W-:Y:S01]  /*0c20*/  FFMA.FTZ R25, R28, R25, -0.16641564667224884033 ;  /* 0xbe2a68dd1c197423 */ /* 0x000fe20000010019 */
[----:B------:R-:W-:-:S03]  /*0c30*/  FMUL R19, R18, R19 ;  /* 0x0000001312137220 */ /* 0x000fc60000400000 */
[----:B------:R-:W-:Y:S01]  /*0c40*/  FFMA.FTZ R25, R28, R25, 0.19988867640495300293 ;  /* 0x3e4caf9e1c197423 */ /* 0x000fe20000010019 */
[----:B------:R-:W-:Y:S01]  /*0c50*/  FFMA.FTZ R0, R18, R19, R18 ;  /* 0x0000001312007223 */ /* 0x000fe20000010012 */
[----:B------:R-:W-:Y:S02]  /*0c60*/  I2FP.F32.S32 R19, R16 ;  /* 0x0000001000137245 */ /* 0x000fe40000201400 */
[C---:B------:R-:W-:Y:S01]  /*0c70*/  FFMA.FTZ R25, R28.reuse, R25, -0.25000196695327758789 ;  /* 0xbe8000421c197423 */ /* 0x040fe20000010019 */
[----:B0-----:R-:W-:Y:S01]  /*0c80*/  @!P0 FMUL R11, R11, R11 ;  /* 0x0000000b0b0b8220 */ /* 0x001fe20000400000 */
[----:B------:R-:W-:Y:S02]  /*0c90*/  ISETP.GE.U32.AND P0, PT, R9, 0x7f800000, PT ;  /* 0x7f8000000900780c */ /* 0x000fe40003f06070 */
[----:B------:R-:W-:Y:S01]  /*0ca0*/  FFMA.FTZ R25, R28, R25, 0.33333510160446166992 ;  /* 0x3eaaaae61c197423 */ /* 0x000fe20000010019 */
[----:B------:R-:W-:Y:S01]  /*0cb0*/  FMUL R19, R19, 1.1920928955078125e-07 ;  /* 0x3400000013137820 */ /* 0x000fe20000400000 */
[----:B------:R-:W-:-:S02]  /*0cc0*/  FADD.FTZ.RZ R18, R11, 1 ;  /* 0x3f8000000b127421 */ /* 0x000fc4000001c000 */
[C---:B------:R-:W-:Y:S01]  /*0cd0*/  FFMA.FTZ R25, R28.reuse, R25, -0.5 ;  /* 0xbf0000001c197423 */ /* 0x040fe20000010019 */
[----:B------:R-:W-:Y:S02]  /*0ce0*/  FFMA.FTZ R19, R19, 0.69314718246459960938, R8 ;  /* 0x3f31721813137823 */ /* 0x000fe40000010008 */
[----:B------:R-:W-:Y:S01]  /*0cf0*/  IADD3 R18, R18, -0x3f400000, RZ ;  /* 0xc0c0000012127810 */ /* 0x000fe20007ffe0ff */
[----:B------:R-:W-:-:S03]  /*0d00*/  FMUL R25, R28, R25 ;  /* 0x000000191c197220 */ /* 0x000fc60000400000 */
[----:B------:R-:W-:Y:S01]  /*0d10*/  LOP3.LUT R26, R18, 0xff800000, RZ, 0xc0, !PT ;  /* 0xff800000121a7812 */ /* 0x000fe200078ec0ff */
[----:B------:R-:W-:Y:S01]  /*0d20*/  FFMA.FTZ R25, R28, R25, R28 ;  /* 0x000000191c197223 */ /* 0x000fe2000001001c */
[----:B------:R-:W0:Y:S02]  /*0d30*/  MUFU.EX2 R18, R27 ;  /* 0x0000001b00127308 */ /* 0x000e240000000800 */
[----:B------:R-:W-:Y:S02]  /*0d40*/  IADD3 R23, -R26, 0x40800000, RZ ;  /* 0x408000001a177810 */ /* 0x000fe40007ffe1ff */
[----:B------:R-:W-:-:S03]  /*0d50*/  IADD3 R16, R11, -R26, RZ ;  /* 0x8000001a0b107210 */ /* 0x000fc60007ffe0ff */
[----:B------:R-:W-:-:S04]  /*0d60*/  FFMA.FTZ R23, R23, R6, -1 ;  /* 0xbf80000017177423 */ /* 0x000fc80000010006 */
[----:B------:R-:W-:-:S04]  /*0d70*/  FADD R16, R16, R23 ;  /* 0x0000001710107221 */ /* 0x000fc80000000000 */
[----:B------:R-:W-:Y:S01]  /*0d80*/  FFMA.FTZ R23, R16, -R21, 0.10546888411045074463 ;  /* 0x3dd8001210177423 */ /* 0x000fe20000010815 */
[----:B0-----:R-:W-:-:S03]  /*0d90*/  @!P1 FMUL R18, R18, R18 ;  /* 0x0000001212129220 */ /* 0x001fc60000400000 */
[----:B------:R-:W-:Y:S01]  /*0da0*/  FFMA.FTZ R23, R16, R23, -0.13229703903198242188 ;  /* 0xbe0778e010177423 */ /* 0x000fe20000010017 */
[----:B------:R-:W-:Y:S06]  /*0db0*/  @!P0 BRA `(.L_x_3) ;  /* 0x0000000000148947 */ /* 0x000fec0003800000 */
[----:B------:R-:W-:-:S13]  /*0dc0*/  ISETP.GE.AND P0, PT, R9, -0x407fffff, PT ;  /* 0xbf8000010900780c */ /* 0x000fda0003f06270 */
[----:B------:R-:W-:-:S05]  /*0dd0*/  @P0 MOV R8, 0x7f800000 ;  /* 0x7f80000000080802 */ /* 0x000fca0000000f00 */
[C---:B------:R-:W-:Y:S01]  /*0de0*/  @P0 FFMA.FTZ R19, R9.reuse, R8, +INF ;  /* 0x7f80000009130423 */ /* 0x040fe20000010008 */
[----:B------:R-:W-:-:S04]  /*0df0*/  FSETP.NEU.AND P0, PT, R9, RZ, PT ;  /* 0x000000ff0900720b */ /* 0x000fc80003f0d000 */
[----:B------:R-:W-:-:S09]  /*0e00*/  FSEL R19, R19, -RZ, P0 ;  /* 0x800000ff13137208 */ /* 0x000fd20000000000 */
.L_x_3:
[----:B------:R-:W-:Y:S05]  /*0e10*/  BSYNC B0 ;  /* 0x0000000000007941 */ /* 0x000fea0003800000 */
.L_x_2:
[----:B------:R-:W-:Y:S01]  /*0e20*/  FADD.FTZ.RZ R8, R18, 1 ;  /* 0x3f80000012087421 */ /* 0x000fe2000001c000 */
[----:B------:R-:W-:Y:S01]  /*0e30*/  FFMA.FTZ R23, R16, R23, 0.14491446316242218018 ;  /* 0x3e14647510177423 */ /* 0x000fe20000010017 */
[----:B------:R-:W-:Y:S01]  /*0e40*/  FMUL R28, R14, 1.4426950216293334961 ;  /* 0x3fb8aa3b0e1c7820 */ /* 0x000fe20000400000 */
[----:B------:R-:W-:Y:S01]  /*0e50*/  I2FP.F32.S32 R24, R24 ;  /* 0x0000001800187245 */ /* 0x000fe20000201400 */
[----:B------:R-:W-:Y:S01]  /*0e60*/  BSSY B0, `(.L_x_4) ;  /* 0x0000061000007945 */ /* 0x000fe20003800000 */
[----:B------:R-:W-:Y:S01]  /*0e70*/  FFMA.FTZ R23, R16, R23, -0.16641564667224884033 ;  /* 0xbe2a68dd10177423 */ /* 0x000fe20000010017 */
[----:B------:R-:W-:Y:S02]  /*0e80*/  IADD3 R8, R8, -0x3f400000, RZ ;  /* 0xc0c0000008087810 */ /* 0x000fe40007ffe0ff */
[----:B------:R-:W-:Y:S01]  /*0e90*/  FSETP.GEU.AND P0, PT, R28, -126, PT ;  /* 0xc2fc00001c00780b */ /* 0x000fe20003f0e000 */
[----:B------:R-:W-:Y:S01]  /*0ea0*/  FFMA.FTZ R23, R16, R23, 0.19988867640495300293 ;  /* 0x3e4caf9e10177423 */ /* 0x000fe20000010017 */
[----:B------:R-:W-:Y:S01]  /*0eb0*/  LOP3.LUT R27, R8, 0xff800000, RZ, 0xc0, !PT ;  /* 0xff800000081b7812 */ /* 0x000fe200078ec0ff */
[----:B------:R-:W-:Y:S01]  /*0ec0*/  FMUL R24, R24, 1.1920928955078125e-07 ;  /* 0x3400000018187820 */ /* 0x000fe20000400000 */
[----:B------:R-:W-:Y:S01]  /*0ed0*/  I2FP.F32.S32 R26, R26 ;  /* 0x0000001a001a7245 */ /* 0x000fe20000201400 */
[----:B------:R-:W-:Y:S01]  /*0ee0*/  FFMA.FTZ R23, R16, R23, -0.25000196695327758789 ;  /* 0xbe80004210177423 */ /* 0x000fe20000010017 */
[----:B------:R-:W-:-:S02]  /*0ef0*/  IADD3 R9, -R27, 0x40800000, RZ ;  /* 0x408000001b097810 */ /* 0x000fc40007ffe1ff */
[----:B------:R-:W-:Y:S01]  /*0f00*/  IADD3 R8, R18, -R27, RZ ;  /* 0x8000001b12087210 */ /* 0x000fe20007ffe0ff */
[----:B------:R-:W-:Y:S01]  /*0f10*/  FFMA.FTZ R23, R16, R23, 0.33333510160446166992 ;  /* 0x3eaaaae610177423 */ /* 0x000fe20000010017 */
[----:B------:R-:W-:Y:S01]  /*0f20*/  FMUL R26, R26, 1.1920928955078125e-07 ;  /* 0x340000001a1a7820 */ /* 0x000fe20000400000 */
[----:B------:R-:W-:Y:S01]  /*0f30*/  FFMA.FTZ R9, R9, R6, -1 ;  /* 0xbf80000009097423 */ /* 0x000fe20000010006 */
[----:B------:R-:W-:Y:S01]  /*0f40*/  I2FP.F32.S32 R27, R27 ;  /* 0x0000001b001b7245 */ /* 0x000fe20000201400 */
[----:B------:R-:W-:Y:S01]  /*0f50*/  FFMA.FTZ R23, R16, R23, -0.5 ;  /* 0xbf00000010177423 */ /* 0x000fe20000010017 */
[----:B------:R-:W-:Y:S01]  /*0f60*/  @!P0 FMUL R28, R28, 0.5 ;  /* 0x3f0000001c1c8820 */ /* 0x000fe20000400000 */
[----:B------:R-:W-:Y:S01]  /*0f70*/  FADD R8, R8, R9 ;  /* 0x0000000908087221 */ /* 0x000fe20000000000 */
[----:B------:R-:W-:Y:S01]  /*0f80*/  ISETP.GE.U32.AND P6, PT, R7, 0x7f800000, PT ;  /* 0x7f8000000700780c */ /* 0x000fe20003fc6070 */
[----:B------:R-:W-:Y:S01]  /*0f90*/  FMUL R9, R16, R23 ;  /* 0x0000001710097220 */ /* 0x000fe20000400000 */
[----:B------:R-:W-:Y:S01]  /*0fa0*/  FMUL R27, R27, 1.1920928955078125e-07 ;  /* 0x340000001b1b7820 */ /* 0x000fe20000400000 */
[----:B------:R-:W-:Y:S01]  /*0fb0*/  FFMA.FTZ R23, R8, -R21, 0.10546888411045074463 ;  /* 0x3dd8001208177423 */ /* 0x000fe20000010815 */
[----:B------:R-:W-:Y:S01]  /*0fc0*/  I2FP.F32.S32 R22, R22 ;  /* 0x0000001600167245 */ /* 0x000fe20000201400 */
[----:B------:R-:W-:Y:S01]  /*0fd0*/  FFMA.FTZ R9, R16, R9, R16 ;  /* 0x0000000910097223 */ /* 0x000fe20000010010 */
[----:B------:R-:W-:Y:S01]  /*0fe0*/  FFMA.FTZ R16, R24, 0.69314718246459960938, R25 ;  /* 0x3f31721818107823 */ /* 0x000fe20000010019 */
[----:B------:R-:W-:Y:S01]  /*0ff0*/  FFMA.FTZ R23, R8, R23, -0.13229703903198242188 ;  /* 0xbe0778e008177423 */ /* 0x000fe20000010017 */
[----:B------:R-:W-:Y:S01]  /*1000*/  ISETP.GE.U32.AND P1, PT, R17, 0x7f800000, PT ;  /* 0x7f8000001100780c */ /* 0x000fe20003f26070 */
[----:B------:R-:W-:Y:S01]  /*1010*/  FFMA.FTZ R9, R26, 0.69314718246459960938, R9 ;  /* 0x3f3172181a097823 */ /* 0x000fe20000010009 */
[----:B------:R-:W-:Y:S01]  /*1020*/  ISETP.GE.U32.AND P2, PT, R11, 0x7f800000, PT ;  /* 0x7f8000000b00780c */ /* 0x000fe20003f46070 */
[----:B------:R-:W-:Y:S01]  /*1030*/  FFMA.FTZ R23, R8, R23, 0.14491446316242218018 ;  /* 0x3e14647508177423 */ /* 0x000fe20000010017 */
[----:B------:R-:W-:-:S03]  /*1040*/  ISETP.GE.U32.AND P3, PT, R18, 0x7f800000, PT ;  /* 0x7f8000001200780c */ /* 0x000fc60003f66070 */
[----:B------:R-:W-:-:S04]  /*1050*/  FFMA.FTZ R23, R8, R23, -0.16641564667224884033 ;  /* 0xbe2a68dd08177423 */ /* 0x000fc80000010017 */
[----:B------:R-:W-:-:S04]  /*1060*/  FFMA.FTZ R23, R8, R23, 0.19988867640495300293 ;  /* 0x3e4caf9e08177423 */ /* 0x000fc80000010017 */
[----:B------:R-:W-:-:S04]  /*1070*/  FFMA.FTZ R23, R8, R23, -0.25000196695327758789 ;  /* 0xbe80004208177423 */ /* 0x000fc80000010017 */
[C---:B------:R-:W-:Y:S02]  /*1080*/  FFMA.FTZ R29, R8.reuse, R23, 0.33333510160446166992 ;  /* 0x3eaaaae6081d7423 */ /* 0x040fe40000010017 */
[----:B------:R-:W0:Y:S02]  /*1090*/  MUFU.EX2 R23, R28 ;  /* 0x0000001c00177308 */ /* 0x000e240000000800 */
[----:B------:R-:W-:-:S04]  /*10a0*/  FFMA.FTZ R29, R8, R29, -0.5 ;  /* 0xbf000000081d7423 */ /* 0x000fc8000001001d */
[----:B------:R-:W-:-:S04]  /*10b0*/  FMUL R29, R8, R29 ;  /* 0x0000001d081d7220 */ /* 0x000fc80000400000 */
[----:B------:R-:W-:Y:S01]  /*10c0*/  FFMA.FTZ R8, R8, R29, R8 ;  /* 0x0000001d08087223 */ /* 0x000fe20000010008 */
[----:B------:R-:W-:-:S03]  /*10d0*/  FMUL R29, R15, 1.4426950216293334961 ;  /* 0x3fb8aa3b0f1d7820 */ /* 0x000fc60000400000 */
[----:B------:R-:W-:Y:S01]  /*10e0*/  FFMA.FTZ R8, R27, 0.69314718246459960938, R8 ;  /* 0x3f3172181b087823 */ /* 0x000fe20000010008 */
[----:B0-----:R-:W-:Y:S01]  /*10f0*/  @!P0 FMUL R23, R23, R23 ;  /* 0x0000001717178220 */ /* 0x001fe20000400000 */
[----:B------:R-:W-:-:S03]  /*1100*/  FSETP.GEU.AND P0, PT, R29, -126, PT ;  /* 0xc2fc00001d00780b */ /* 0x000fc60003f0e000 */
[C---:B------:R-:W-:Y:S01]  /*1110*/  FADD.FTZ.RZ R24, R23.reuse, 1 ;  /* 0x3f80000017187421 */ /* 0x040fe2000001c000 */
[----:B------:R-:W-:-:S04]  /*1120*/  ISETP.GE.U32.AND P4, PT, R23, 0x7f800000, PT ;  /* 0x7f8000001700780c */ /* 0x000fc80003f86070 */
[----:B------:R-:W-:-:S04]  /*1130*/  IADD3 R24, R24, -0x3f400000, RZ ;  /* 0xc0c0000018187810 */ /* 0x000fc80007ffe0ff */
[----:B------:R-:W-:Y:S01]  /*1140*/  LOP3.LUT R26, R24, 0xff800000, RZ, 0xc0, !PT ;  /* 0xff800000181a7812 */ /* 0x000fe200078ec0ff */
[----:B------:R-:W-:-:S03]  /*1150*/  @!P0 FMUL R29, R29, 0.5 ;  /* 0x3f0000001d1d8820 */ /* 0x000fc60000400000 */
[----:B------:R-:W-:Y:S01]  /*1160*/  IADD3 R25, -R26, 0x40800000, RZ ;  /* 0x408000001a197810 */ /* 0x000fe20007ffe1ff */
[----:B------:R-:W0:Y:S01]  /*1170*/  MUFU.EX2 R24, R29 ;  /* 0x0000001d00187308 */ /* 0x000e220000000800 */
[----:B------:R-:W-:Y:S02]  /*1180*/  IADD3 R28, R23, -R26, RZ ;  /* 0x8000001a171c7210 */ /* 0x000fe40007ffe0ff */
[----:B------:R-:W-:Y:S01]  /*1190*/  I2FP.F32.S32 R26, R26 ;  /* 0x0000001a001a7245 */ /* 0x000fe20000201400 */
[----:B------:R-:W-:-:S04]  /*11a0*/  FFMA.FTZ R25, R25, R6, -1 ;  /* 0xbf80000019197423 */ /* 0x000fc80000010006 */
[----:B------:R-:W-:Y:S01]  /*11b0*/  FADD R28, R28, R25 ;  /* 0x000000191c1c7221 */ /* 0x000fe20000000000 */
[----:B------:R-:W-:-:S03]  /*11c0*/  FMUL R26, R26, 1.1920928955078125e-07 ;  /* 0x340000001a1a7820 */ /* 0x000fc60000400000 */
[----:B------:R-:W-:Y:S01]  /*11d0*/  FFMA.FTZ R25, R28, -R21, 0.10546888411045074463 ;  /* 0x3dd800121c197423 */ /* 0x000fe20000010815 */
[----:B0-----:R-:W-:-:S03]  /*11e0*/  @!P0 FMUL R24, R24, R24 ;  /* 0x0000001818188220 */ /* 0x001fc60000400000 */
[----:B------:R-:W-:Y:S01]  /*11f0*/  FFMA.FTZ R25, R28, R25, -0.13229703903198242188 ;  /* 0xbe0778e01c197423 */ /* 0x000fe20000010019 */
[----:B------:R-:W-:-:S03]  /*1200*/  FSETP.GT.AND P0, PT, R3, 20, PT ;  /* 0x41a000000300780b */ /* 0x000fc60003f04000 */
[----:B------:R-:W-:Y:S01]  /*1210*/  FFMA.FTZ R25, R28, R25, 0.14491446316242218018 ;  /* 0x3e1464751c197423 */ /* 0x000fe20000010019 */
[----:B------:R-:W-:-:S03]  /*1220*/  ISETP.GE.U32.AND P5, PT, R24, 0x7f800000, PT ;  /* 0x7f8000001800780c */ /* 0x000fc60003fa6070 */
[----:B------:R-:W-:-:S04]  /*1230*/  FFMA.FTZ R25, R28, R25, -0.16641564667224884033 ;  /* 0xbe2a68dd1c197423 */ /* 0x000fc80000010019 */
[----:B------:R-:W-:-:S04]  /*1240*/  FFMA.FTZ R25, R28, R25, 0.19988867640495300293 ;  /* 0x3e4caf9e1c197423 */ /* 0x000fc80000010019 */
[----:B------:R-:W-:-:S04]  /*1250*/  FFMA.FTZ R25, R28, R25, -0.25000196695327758789 ;  /* 0xbe8000421c197423 */ /* 0x000fc80000010019 */
[----:B------:R-:W-:-:S04]  /*1260*/  FFMA.FTZ R25, R28, R25, 0.33333510160446166992 ;  /* 0x3eaaaae61c197423 */ /* 0x000fc80000010019 */
[----:B------:R-:W-:-:S04]  /*1270*/  FFMA.FTZ R25, R28, R25, -0.5 ;  /* 0xbf0000001c197423 */ /* 0x000fc80000010019 */
[----:B------:R-:W-:-:S04]  /*1280*/  FMUL R25, R28, R25 ;  /* 0x000000191c197220 */ /* 0x000fc80000400000 */
[----:B------:R-:W-:Y:S01]  /*1290*/  FFMA.FTZ R27, R28, R25, R28 ;  /* 0x000000191c1b7223 */ /* 0x000fe2000001001c */
[----:B------:R-:W-:-:S05]  /*12a0*/  FADD.FTZ.RZ R25, R24, 1 ;  /* 0x3f80000018197421 */ /* 0x000fca000001c000 */
[----:B------:R-:W-:-:S04]  /*12b0*/  IADD3 R25, R25, -0x3f400000, RZ ;  /* 0xc0c0000019197810 */ /* 0x000fc80007ffe0ff */
[----:B------:R-:W-:-:S04]  /*12c0*/  LOP3.LUT R25, R25, 0xff800000, RZ, 0xc0, !PT ;  /* 0xff80000019197812 */ /* 0x000fc800078ec0ff */
[----:B------:R-:W-:-:S05]  /*12d0*/  IADD3 R28, -R25, 0x40800000, RZ ;  /* 0x40800000191c7810 */ /* 0x000fca0007ffe1ff */
[----:B------:R-:W-:Y:S01]  /*12e0*/  FFMA.FTZ R29, R28, R6, -1 ;  /* 0xbf8000001c1d7423 */ /* 0x000fe20000010006 */
[----:B------:R-:W-:Y:S02]  /*12f0*/  IADD3 R6, R24, -R25, RZ ;  /* 0x8000001918067210 */ /* 0x000fe40007ffe0ff */
[----:B------:R-:W-:-:S03]  /*1300*/  I2FP.F32.S32 R25, R25 ;  /* 0x0000001900197245 */ /* 0x000fc60000201400 */
[----:B------:R-:W-:-:S04]  /*1310*/  FADD R6, R6, R29 ;  /* 0x0000001d06067221 */ /* 0x000fc80000000000 */
[----:B------:R-:W-:-:S04]  /*1320*/  FFMA.FTZ R21, R6, -R21, 0.10546888411045074463 ;  /* 0x3dd8001206157423 */ /* 0x000fc80000010815 */
[----:B------:R-:W-:-:S04]  /*1330*/  FFMA.FTZ R21, R6, R21, -0.13229703903198242188 ;  /* 0xbe0778e006157423 */ /* 0x000fc80000010015 */
[----:B------:R-:W-:-:S04]  /*1340*/  FFMA.FTZ R21, R6, R21, 0.14491446316242218018 ;  /* 0x3e14647506157423 */ /* 0x000fc80000010015 */
[----:B------:R-:W-:-:S04]  /*1350*/  FFMA.FTZ R21, R6, R21, -0.16641564667224884033 ;  /* 0xbe2a68dd06157423 */ /* 0x000fc80000010015 */
[----:B------:R-:W-:-:S04]  /*1360*/  FFMA.FTZ R21, R6, R21, 0.19988867640495300293 ;  /* 0x3e4caf9e06157423 */ /* 0x000fc80000010015 */
[----:B------:R-:W-:-:S04]  /*1370*/  FFMA.FTZ R21, R6, R21, -0.25000196695327758789 ;  /* 0xbe80004206157423 */ /* 0x000fc80000010015 */
[----:B------:R-:W-:-:S04]  /*1380*/  FFMA.FTZ R21, R6, R21, 0.33333510160446166992 ;  /* 0x3eaaaae606157423 */ /* 0x000fc80000010015 */
[----:B------:R-:W-:-:S04]  /*1390*/  FFMA.FTZ R21, R6, R21, -0.5 ;  /* 0xbf00000006157423 */ /* 0x000fc80000010015 */
[----:B------:R-:W-:-:S04]  /*13a0*/  FMUL R21, R6, R21 ;  /* 0x0000001506157220 */ /* 0x000fc80000400000 */
[----:B------:R-:W-:Y:S01]  /*13b0*/  FFMA.FTZ R6, R6, R21, R6 ;  /* 0x0000001506067223 */ /* 0x000fe20000010006 */
[----:B------:R-:W-:Y:S01]  /*13c0*/  FFMA.FTZ R21, R26, 0.69314718246459960938, R27 ;  /* 0x3f3172181a157823 */ /* 0x000fe2000001001b */
[----:B------:R-:W-:Y:S01]  /*13d0*/  FMUL R27, R25, 1.1920928955078125e-07 ;  /* 0x34000000191b7820 */ /* 0x000fe20000400000 */
[----:B------:R-:W-:-:S03]  /*13e0*/  FMUL R25, R22, 1.1920928955078125e-07 ;  /* 0x3400000016197820 */ /* 0x000fc60000400000 */
[----:B------:R-:W-:Y:S01]  /*13f0*/  FFMA.FTZ R6, R27, 0.69314718246459960938, R6 ;  /* 0x3f3172181b067823 */ /* 0x000fe20000010006 */
[----:B------:R-:W-:Y:S01]  /*1400*/  FFMA.FTZ R25, R25, 0.69314718246459960938, R0 ;  /* 0x3f31721819197823 */ /* 0x000fe20000010000 */
[----:B------:R-:W-:Y:S06]  /*1410*/  @!P6 BRA `(.L_x_5) ;  /* 0x000000000014e947 */ /* 0x000fec0003800000 */
[----:B------:R-:W-:-:S13]  /*1420*/  ISETP.GE.AND P6, PT, R7, -0x407fffff, PT ;  /* 0xbf8000010700780c */ /* 0x000fda0003fc6270 */
[----:B------:R-:W-:-:S05]  /*1430*/  @P6 MOV R0, 0x7f800000 ;  /* 0x7f80000000006802 */ /* 0x000fca0000000f00 */
[C---:B------:R-:W-:Y:S01]  /*1440*/  @P6 FFMA.FTZ R25, R7.reuse, R0, +INF ;  /* 0x7f80000007196423 */ /* 0x040fe20000010000 */
[----:B------:R-:W-:-:S04]  /*1450*/  FSETP.NEU.AND P6, PT, R7, RZ, PT ;  /* 0x000000ff0700720b */ /* 0x000fc80003fcd000 */
[----:B------:R-:W-:-:S09]  /*1460*/  FSEL R25, R25, -RZ, P6 ;  /* 0x800000ff19197208 */ /* 0x000fd20003000000 */
.L_x_5:
[----:B------:R-:W-:Y:S05]  /*1470*/  BSYNC B0 ;  /* 0x0000000000007941 */ /* 0x000fea0003800000 */
.L_x_4:
[----:B------:R-:W-:Y:S04]  /*1480*/  BSSY B0, `(.L_x_6) ;  /* 0x0000007000007945 */ /* 0x000fe80003800000 */
[----:B------:R-:W-:Y:S05]  /*1490*/  @!P1 BRA `(.L_x_7) ;  /* 0x0000000000149947 */ /* 0x000fea0003800000 */
[C---:B------:R-:W-:Y:S02]  /*14a0*/  ISETP.GE.AND P1, PT, R17.reuse, -0x407fffff, PT ;  /* 0xbf8000011100780c */ /* 0x040fe40003f26270 */
[----:B------:R-:W-:-:S11]  /*14b0*/  FSETP.NEU.AND P6, PT, R17, RZ, PT ;  /* 0x000000ff1100720b */ /* 0x000fd60003fcd000 */
[----:B------:R-:W-:-:S05]  /*14c0*/  @P1 MOV R0, 0x7f800000 ;  /* 0x7f80000000001802 */ /* 0x000fca0000000f00 */
[----:B------:R-:W-:-:S05]  /*14d0*/  @P1 FFMA.FTZ R16, R17, R0, +INF ;  /* 0x7f80000011101423 */ /* 0x000fca0000010000 */
[----:B------:R-:W-:-:S07]  /*14e0*/  FSEL R16, R16, -RZ, P6 ;  /* 0x800000ff10107208 */ /* 0x000fce0003000000 */
.L_x_7:
[----:B------:R-:W-:Y:S05]  /*14f0*/  BSYNC B0 ;  /* 0x0000000000007941 */ /* 0x000fea0003800000 */
.L_x_6:
[----:B------:R-:W-:Y:S04]  /*1500*/  BSSY B0, `(.L_x_8) ;  /* 0x0000007000007945 */ /* 0x000fe80003800000 */
[----:B------:R-:W-:Y:S05]  /*1510*/  @!P2 BRA `(.L_x_9) ;  /* 0x000000000014a947 */ /* 0x000fea0003800000 */
[C---:B------:R-:W-:Y:S02]  /*1520*/  ISETP.GE.AND P1, PT, R11.reuse, -0x407fffff, PT ;  /* 0xbf8000010b00780c */ /* 0x040fe40003f26270 */
[----:B------:R-:W-:-:S11]  /*1530*/  FSETP.NEU.AND P2, PT, R11, RZ, PT ;  /* 0x000000ff0b00720b */ /* 0x000fd60003f4d000 */
[----:B------:R-:W-:-:S05]  /*1540*/  @P1 MOV R0, 0x7f800000 ;  /* 0x7f80000000001802 */ /* 0x000fca0000000f00 */
[----:B------:R-:W-:-:S05]  /*1550*/  @P1 FFMA.FTZ R9, R11, R0, +INF ;  /* 0x7f8000000b091423 */ /* 0x000fca0000010000 */
[----:B------:R-:W-:-:S07]  /*1560*/  FSEL R9, R9, -RZ, P2 ;  /* 0x800000ff09097208 */ /* 0x000fce0001000000 */
.L_x_9:
[----:B------:R-:W-:Y:S05]  /*1570*/  BSYNC B0 ;  /* 0x0000000000007941 */ /* 0x000fea0003800000 */
.L_x_8:
[----:B------:R-:W-:Y:S04]  /*1580*/  BSSY B0, `(.L_x_10) ;  /* 0x0000007000007945 */ /* 0x000fe80003800000 */
[----:B------:R-:W-:Y:S05]  /*1590*/  @!P3 BRA `(.L_x_11) ;  /* 0x000000000014b947 */ /* 0x000fea0003800000 */
[C---:B------:R-:W-:Y:S02]  /*15a0*/  ISETP.GE.AND P1, PT, R18.reuse, -0x407fffff, PT ;  /* 0xbf8000011200780c */ /* 0x040fe40003f26270 */
[----:B------:R-:W-:-:S11]  /*15b0*/  FSETP.NEU.AND P2, PT, R18, RZ, PT ;  /* 0x000000ff1200720b */ /* 0x000fd60003f4d000 */
[----:B------:R-:W-:-:S05]  /*15c0*/  @P1 MOV R7, 0x7f800000 ;  /* 0x7f80000000071802 */ /* 0x000fca0000000f00 */
[----:B------:R-:W-:-:S05]  /*15d0*/  @P1 FFMA.FTZ R8, R18, R7, +INF ;  /* 0x7f80000012081423 */ /* 0x000fca0000010007 */
[----:B------:R-:W-:-:S07]  /*15e0*/  FSEL R8, R8, -RZ, P2 ;  /* 0x800000ff08087208 */ /* 0x000fce0001000000 */
.L_x_11:
[----:B------:R-:W-:Y:S05]  /*15f0*/  BSYNC B0 ;  /* 0x0000000000007941 */ /* 0x000fea0003800000 */
.L_x_10:
[----:B------:R-:W-:Y:S04]  /*1600*/  BSSY B0, `(.L_x_12) ;  /* 0x0000007000007945 */ /* 0x000fe80003800000 */
[----:B------:R-:W-:Y:S05]  /*1610*/  @!P4 BRA `(.L_x_13) ;  /* 0x000000000014c947 */ /* 0x000fea0003800000 */
[C---:B------:R-:W-:Y:S02]  /*1620*/  ISETP.GE.AND P1, PT, R23.reuse, -0x407fffff, PT ;  /* 0xbf8000011700780c */ /* 0x040fe40003f26270 */
[----:B------:R-:W-:-:S11]  /*1630*/  FSETP.NEU.AND P2, PT, R23, RZ, PT ;  /* 0x000000ff1700720b */ /* 0x000fd60003f4d000 */
[----:B------:R-:W-:-:S05]  /*1640*/  @P1 MOV R0, 0x7f800000 ;  /* 0x7f80000000001802 */ /* 0x000fca0000000f00 */
[----:B------:R-:W-:-:S05]  /*1650*/  @P1 FFMA.FTZ R21, R23, R0, +INF ;  /* 0x7f80000017151423 */ /* 0x000fca0000010000 */
[----:B------:R-:W-:-:S07]  /*1660*/  FSEL R21, R21, -RZ, P2 ;  /* 0x800000ff15157208 */ /* 0x000fce0001000000 */
.L_x_13:
[----:B------:R-:W-:Y:S05]  /*1670*/  BSYNC B0 ;  /* 0x0000000000007941 */ /* 0x000fea0003800000 */
.L_x_12:
[----:B------:R-:W-:Y:S04]  /*1680*/  BSSY B0, `(.L_x_14) ;  /* 0x0000007000007945 */ /* 0x000fe80003800000 */
[----:B------:R-:W-:Y:S05]  /*1690*/  @!P5 BRA `(.L_x_15) ;  /* 0x000000000014d947 */ /* 0x000fea0003800000 */
[C---:B------:R-:W-:Y:S02]  /*16a0*/  ISETP.GE.AND P1, PT, R24.reuse, -0x407fffff, PT ;  /* 0xbf8000011800780c */ /* 0x040fe40003f26270 */
[----:B------:R-:W-:-:S11]  /*16b0*/  FSETP.NEU.AND P2, PT, R24, RZ, PT ;  /* 0x000000ff1800720b */ /* 0x000fd60003f4d000 */
[----:B------:R-:W-:-:S05]  /*16c0*/  @P1 MOV R7, 0x7f800000 ;  /* 0x7f80000000071802 */ /* 0x000fca0000000f00 */
[----:B------:R-:W-:-:S05]  /*16d0*/  @P1 FFMA.FTZ R6, R24, R7, +INF ;  /* 0x7f80000018061423 */ /* 0x000fca0000010007 */
[----:B------:R-:W-:-:S07]  /*16e0*/  FSEL R6, R6, -RZ, P2 ;  /* 0x800000ff06067208 */ /* 0x000fce0001000000 */
.L_x_15:
[----:B------:R-:W-:Y:S05]  /*16f0*/  BSYNC B0 ;  /* 0x0000000000007941 */ /* 0x000fea0003800000 */
.L_x_14:
[----:B------:R-:W-:Y:S01]  /*1700*/  FSEL R18, R3, R20, P0 ;  /* 0x0000001403127208 */ /* 0x000fe20000000000 */
[----:B------:R-:W-:Y:S01]  /*1710*/  BSSY B0, `(.L_x_16) ;  /* 0x0000018000007945 */ /* 0x000fe20003800000 */
[----:B------:R-:W-:Y:S02]  /*1720*/  FSETP.GT.AND P1, PT, R4, 20, PT ;  /* 0x41a000000400780b */ /* 0x000fe40003f24000 */
[----:B------:R-:W-:Y:S01]  /*1730*/  FSETP.GT.AND P0, PT, R10, 20, PT ;  /* 0x41a000000a00780b */ /* 0x000fe20003f04000 */
[----:B------:R-:W-:Y:S01]  /*1740*/  FADD.FTZ R22, |R18|, -RZ ;  /* 0x800000ff12167221 */ /* 0x000fe20000010200 */
[----:B------:R-:W-:-:S04]  /*1750*/  FSEL R7, R4, R19, P1 ;  /* 0x0000001304077208 */ /* 0x000fc80000800000 */
[----:B------:R-:W-:-:S13]  /*1760*/  FSETP.GE.AND P2, PT, R22, 0.60000002384185791016, PT ;  /* 0x3f19999a1600780b */ /* 0x000fda0003f46000 */
[----:B------:R-:W-:Y:S05]  /*1770*/  @!P2 BRA `(.L_x_17) ;  /* 0x000000000028a947 */ /* 0x000fea0003800000 */
[C---:B------:R-:W-:Y:S01]  /*1780*/  FMUL R0, R22.reuse, 2.8853900432586669922 ;  /* 0x4038aa3b16007820 */ /* 0x040fe20000400000 */
[----:B------:R-:W-:Y:S01]  /*1790*/  HFMA2.MMA R20, -RZ, RZ, 1.875, 0 ;  /* 0x3f800000ff147435 */ /* 0x000fe200000001ff */
[----:B------:R-:W-:-:S04]  /*17a0*/  FSETP.GE.AND P1, PT, R22, 9.010913848876953125, PT ;  /* 0x41102cb41600780b */ /* 0x000fc80003f26000 */
[----:B------:R-:W0:Y:S02]  /*17b0*/  MUFU.EX2 R0, R0 ;  /* 0x0000000000007308 */ /* 0x000e240000000800 */
[----:B0-----:R-:W-:-:S06]  /*17c0*/  FADD R11, R0, 1 ;  /* 0x3f800000000b7421 */ /* 0x001fcc0000000000 */
[----:B------:R-:W0:Y:S02]  /*17d0*/  MUFU.RCP R11, R11 ;  /* 0x0000000b000b7308 */ /* 0x000e240000001000 */
[----:B0-----:R-:W-:-:S05]  /*17e0*/  FFMA.FTZ R17, R11, -2, R20 ;  /* 0xc00000000b117823 */ /* 0x001fca0000010014 */
[----:B------:R-:W-:-:S04]  /*17f0*/  FSEL R17, R17, 1, !P1 ;  /* 0x3f80000011117808 */ /* 0x000fc80004800000 */
[----:B------:R-:W-:Y:S01]  /*1800*/  LOP3.LUT R18, R17, 0x80000000, R18, 0xf8, !PT ;  /* 0x8000000011127812 */ /* 0x000fe200078ef812 */
[----:B------:R-:W-:Y:S06]  /*1810*/  BRA `(.L_x_18) ;  /* 0x00000000001c7947 */ /* 0x000fec0003800000 */
.L_x_17:
[----:B------:R-:W-:Y:S01]  /*1820*/  MOV R0, 0x3c80f082 ;  /* 0x3c80f08200007802 */ /* 0x000fe20000000f00 */
[----:B------:R-:W-:-:S04]  /*1830*/  FMUL R11, R18, R18 ;  /* 0x00000012120b7220 */ /* 0x000fc80000400000 */
[----:B------:R-:W-:-:S04]  /*1840*/  FFMA.FTZ R0, R11, R0, -0.052303962409496307373 ;  /* 0xbd563cae0b007423 */ /* 0x000fc80000010000 */
[----:B------:R-:W-:-:S04]  /*1850*/  FFMA.FTZ R0, R11, R0, 0.1331529766321182251 ;  /* 0x3e0859410b007423 */ /* 0x000fc80000010000 */
[----:B------:R-:W-:-:S04]  /*1860*/  FFMA.FTZ R0, R11, R0, -0.33332768082618713379 ;  /* 0xbeaaa9ed0b007423 */ /* 0x000fc80000010000 */
[----:B------:R-:W-:-:S04]  /*1870*/  FFMA.FTZ R11, R11, R0, RZ ;  /* 0x000000000b0b7223 */ /* 0x000fc800000100ff */
[----:B------:R-:W-:-:S07]  /*1880*/  FFMA.FTZ R18, R18, R11, R18 ;  /* 0x0000000b12127223 */ /* 0x000fce0000010012 */
.L_x_18:
[----:B------:R-:W-:Y:S05]  /*1890*/  BSYNC B0 ;  /* 0x0000000000007941 */ /* 0x000fea0003800000 */
.L_x_16:
[----:B------:R-:W-:Y:S01]  /*18a0*/  FADD.FTZ R22, |R7|, -RZ ;  /* 0x800000ff07167221 */ /* 0x000fe20000010200 */
[----:B------:R-:W-:Y:S01]  /*18b0*/  BSSY B0, `(.L_x_19) ;  /* 0x0000016000007945 */ /* 0x000fe20003800000 */
[----:B------:R-:W-:Y:S02]  /*18c0*/  FSETP.GT.AND P1, PT, R5, 20, PT ;  /* 0x41a000000500780b */ /* 0x000fe40003f24000 */
[----:B------:R-:W-:Y:S02]  /*18d0*/  FSEL R11, R10, R25, P0 ;  /* 0x000000190a0b7208 */ /* 0x000fe40000000000 */
        /* <DEDUP_REMOVED lines=12> */
.L_x_20:
[----:B------:R-:W-:Y:S01]  /*19a0*/  MOV R0, 0x3c80f082 ;  /* 0x3c80f08200007802 */ /* 0x000fe20000000f00 */
[----:B------:R-:W-:-:S04]  /*19b0*/  FMUL R17, R7, R7 ;  /* 0x0000000707117220 */ /* 0x000fc80000400000 */
[----:B------:R-:W-:-:S04]  /*19c0*/  FFMA.FTZ R0, R17, R0, -0.052303962409496307373 ;  /* 0xbd563cae11007423 */ /* 0x000fc80000010000 */
[----:B------:R-:W-:-:S04]  /*19d0*/  FFMA.FTZ R0, R17, R0, 0.1331529766321182251 ;  /* 0x3e08594111007423 */ /* 0x000fc80000010000 */
[----:B------:R-:W-:-:S04]  /*19e0*/  FFMA.FTZ R0, R17, R0, -0.33332768082618713379 ;  /* 0xbeaaa9ed11007423 */ /* 0x000fc80000010000 */
[----:B------:R-:W-:-:S04]  /*19f0*/  FFMA.FTZ R0, R17, R0, RZ ;  /* 0x0000000011007223 */ /* 0x000fc800000100ff */
[----:B------:R-:W-:-:S07]  /*1a00*/  FFMA.FTZ R7, R7, R0, R7 ;  /* 0x0000000007077223 */ /* 0x000fce0000010007 */
.L_x_21:
[----:B------:R-:W-:Y:S05]  /*1a10*/  BSYNC B0 ;  /* 0x0000000000007941 */ /* 0x000fea0003800000 */
.L_x_19:
        /* <DEDUP_REMOVED lines=16> */
.L_x_23:
[----:B------:R-:W-:Y:S01]  /*1b20*/  MOV R0, 0x3c80f082 ;  /* 0x3c80f08200007802 */ /* 0x000fe20000000f00 */
[----:B------:R-:W-:-:S04]  /*1b30*/  FMUL R17, R11, R11 ;  /* 0x0000000b0b117220 */ /* 0x000fc80000400000 */
[----:B------:R-:W-:-:S04]  /*1b40*/  FFMA.FTZ R0, R17, R0, -0.052303962409496307373 ;  /* 0xbd563cae11007423 */ /* 0x000fc80000010000 */
[----:B------:R-:W-:-:S04]  /*1b50*/  FFMA.FTZ R0, R17, R0, 0.1331529766321182251 ;  /* 0x3e08594111007423 */ /* 0x000fc80000010000 */
[----:B------:R-:W-:-:S04]  /*1b60*/  FFMA.FTZ R0, R17, R0, -0.33332768082618713379 ;  /* 0xbeaaa9ed11007423 */ /* 0x000fc80000010000 */
[----:B------:R-:W-:-:S04]  /*1b70*/  FFMA.FTZ R0, R17, R0, RZ ;  /* 0x0000000011007223 */ /* 0x000fc800000100ff */
[----:B------:R-:W-:-:S07]  /*1b80*/  FFMA.FTZ R11, R11, R0, R11 ;  /* 0x000000000b0b7223 */ /* 0x000fce000001000b */
.L_x_24:
[----:B------:R-:W-:Y:S05]  /*1b90*/  BSYNC B0 ;  /* 0x0000000000007941 */ /* 0x000fea0003800000 */
.L_x_22:
        /* <DEDUP_REMOVED lines=16> */
.L_x_26:
[----:B------:R-:W-:Y:S01]  /*1ca0*/  MOV R0, 0x3c80f082 ;  /* 0x3c80f08200007802 */ /* 0x000fe20000000f00 */
[----:B------:R-:W-:-:S04]  /*1cb0*/  FMUL R9, R16, R16 ;  /* 0x0000001010097220 */ /* 0x000fc80000400000 */
[----:B------:R-:W-:-:S04]  /*1cc0*/  FFMA.FTZ R0, R9, R0, -0.052303962409496307373 ;  /* 0xbd563cae09007423 */ /* 0x000fc80000010000 */
[----:B------:R-:W-:-:S04]  /*1cd0*/  FFMA.FTZ R0, R9, R0, 0.1331529766321182251 ;  /* 0x3e08594109007423 */ /* 0x000fc80000010000 */
[----:B------:R-:W-:-:S04]  /*1ce0*/  FFMA.FTZ R0, R9, R0, -0.33332768082618713379 ;  /* 0xbeaaa9ed09007423 */ /* 0x000fc80000010000 */
[----:B------:R-:W-:-:S04]  /*1cf0*/  FFMA.FTZ R9, R9, R0, RZ ;  /* 0x0000000009097223 */ /* 0x000fc800000100ff */
[----:B------:R-:W-:-:S07]  /*1d00*/  FFMA.FTZ R16, R16, R9, R16 ;  /* 0x0000000910107223 */ /* 0x000fce0000010010 */
.L_x_27:
[----:B------:R-:W-:Y:S05]  /*1d10*/  BSYNC B0 ;  /* 0x0000000000007941 */ /* 0x000fea0003800000 */
.L_x_25:
        /* <DEDUP_REMOVED lines=16> */
.L_x_29:
[----:B------:R-:W-:Y:S01]  /*1e20*/  MOV R0, 0x3c80f082 ;  /* 0x3c80f08200007802 */ /* 0x000fe20000000f00 */
[----:B------:R-:W-:-:S04]  /*1e30*/  FMUL R9, R17, R17 ;  /* 0x0000001111097220 */ /* 0x000fc80000400000 */
[----:B------:R-:W-:-:S04]  /*1e40*/  FFMA.FTZ R0, R9, R0, -0.052303962409496307373 ;  /* 0xbd563cae09007423 */ /* 0x000fc80000010000 */
[----:B------:R-:W-:-:S04]  /*1e50*/  FFMA.FTZ R0, R9, R0, 0.1331529766321182251 ;  /* 0x3e08594109007423 */ /* 0x000fc80000010000 */
[----:B------:R-:W-:-:S04]  /*1e60*/  FFMA.FTZ R0, R9, R0, -0.33332768082618713379 ;  /* 0xbeaaa9ed09007423 */ /* 0x000fc80000010000 */
[----:B------:R-:W-:-:S04]  /*1e70*/  FFMA.FTZ R0, R9, R0, RZ ;  /* 0x0000000009007223 */ /* 0x000fc800000100ff */
[----:B------:R-:W-:-:S07]  /*1e80*/  FFMA.FTZ R17, R17, R0, R17 ;  /* 0x0000000011117223 */ /* 0x000fce0000010011 */
.L_x_30:
[----:B------:R-:W-:Y:S05]  /*1e90*/  BSYNC B0 ;  /* 0x0000000000007941 */ /* 0x000fea0003800000 */
.L_x_28:
        /* <DEDUP_REMOVED lines=16> */
.L_x_32:
[----:B------:R-:W-:Y:S01]  /*1fa0*/  MOV R0, 0x3c80f082 ;  /* 0x3c80f08200007802 */ /* 0x000fe20000000f00 */
[----:B------:R-:W-:-:S04]  /*1fb0*/  FMUL R9, R8, R8 ;  /* 0x0000000808097220 */ /* 0x000fc80000400000 */
[----:B------:R-:W-:-:S04]  /*1fc0*/  FFMA.FTZ R0, R9, R0, -0.052303962409496307373 ;  /* 0xbd563cae09007423 */ /* 0x000fc80000010000 */
[----:B------:R-:W-:-:S04]  /*1fd0*/  FFMA.FTZ R0, R9, R0, 0.1331529766321182251 ;  /* 0x3e08594109007423 */ /* 0x000fc80000010000 */
[----:B------:R-:W-:-:S04]  /*1fe0*/  FFMA.FTZ R0, R9, R0, -0.33332768082618713379 ;  /* 0xbeaaa9ed09007423 */ /* 0x000fc80000010000 */
[----:B------:R-:W-:-:S04]  /*1ff0*/  FFMA.FTZ R9, R9, R0, RZ ;  /* 0x0000000009097223 */ /* 0x000fc800000100ff */
[----:B------:R-:W-:-:S07]  /*2000*/  FFMA.FTZ R20, R8, R9, R8 ;  /* 0x0000000908147223 */ /* 0x000fce0000010008 */
.L_x_33:
[----:B------:R-:W-:Y:S05]  /*2010*/  BSYNC B0 ;  /* 0x0000000000007941 */ /* 0x000fea0003800000 */
.L_x_31:
[----:B------:R-:W-:Y:S01]  /*2020*/  FADD.FTZ R19, |R21|, -RZ ;  /* 0x800000ff15137221 */ /* 0x000fe20000010200 */
[----:B------:R-:W-:Y:S01]  /*2030*/  BSSY B0, `(.L_x_34) ;  /* 0x0000015000007945 */ /* 0x000fe20003800000 */
[----:B------:R-:W-:-:S03]  /*2040*/  FSEL R6, R15, R6, P1 ;  /* 0x000000060f067208 */ /* 0x000fc60000800000 */
        /* <DEDUP_REMOVED lines=12> */
.L_x_35:
[----:B------:R-:W-:Y:S01]  /*2110*/  MOV R0, 0x3c80f082 ;  /* 0x3c80f08200007802 */ /* 0x000fe20000000f00 */
[----:B------:R-:W-:-:S04]  /*2120*/  FMUL R9, R21, R21 ;  /* 0x0000001515097220 */ /* 0x000fc80000400000 */
[----:B------:R-:W-:-:S04]  /*2130*/  FFMA.FTZ R0, R9, R0, -0.052303962409496307373 ;  /* 0xbd563cae09007423 */ /* 0x000fc80000010000 */
[----:B------:R-:W-:-:S04]  /*2140*/  FFMA.FTZ R0, R9, R0, 0.1331529766321182251 ;  /* 0x3e08594109007423 */ /* 0x000fc80000010000 */
[----:B------:R-:W-:-:S04]  /*2150*/  FFMA.FTZ R0, R9, R0, -0.33332768082618713379 ;  /* 0xbeaaa9ed09007423 */ /* 0x000fc80000010000 */
[----:B------:R-:W-:-:S04]  /*2160*/  FFMA.FTZ R0, R9, R0, RZ ;  /* 0x0000000009007223 */ /* 0x000fc800000100ff */
[----:B------:R-:W-:-:S07]  /*2170*/  FFMA.FTZ R21, R21, R0, R21 ;  /* 0x0000000015157223 */ /* 0x000fce0000010015 */
.L_x_36:
[----:B------:R-:W-:Y:S05]  /*2180*/  BSYNC B0 ;  /* 0x0000000000007941 */ /* 0x000fea0003800000 */
.L_x_34:
[----:B------:R-:W-:Y:S01]  /*2190*/  FADD.FTZ R22, |R6|, -RZ ;  /* 0x800000ff06167221 */ /* 0x000fe20000010200 */
[----:B------:R-:W-:Y:S01]  /*21a0*/  BSSY B0, `(.L_x_37) ;  /* 0x0000015000007945 */ /* 0x000fe20003800000 */
[----:B------:R-:W-:-:S03]  /*21b0*/  SHF.R.S32.HI R19, RZ, 0x1f, R2 ;  /* 0x0000001fff137819 */ /* 0x000fc60000011402 */
        /* <DEDUP_REMOVED lines=12> */
.L_x_38:
[----:B------:R-:W-:Y:S01]  /*2280*/  MOV R0, 0x3c80f082 ;  /* 0x3c80f08200007802 */ /* 0x000fe20000000f00 */
[----:B------:R-:W-:-:S04]  /*2290*/  FMUL R9, R6, R6 ;  /* 0x0000000606097220 */ /* 0x000fc80000400000 */
[----:B------:R-:W-:-:S04]  /*22a0*/  FFMA.FTZ R0, R9, R0, -0.052303962409496307373 ;  /* 0xbd563cae09007423 */ /* 0x000fc80000010000 */
[----:B------:R-:W-:-:S04]  /*22b0*/  FFMA.FTZ R0, R9, R0, 0.1331529766321182251 ;  /* 0x3e08594109007423 */ /* 0x000fc80000010000 */
[----:B------:R-:W-:-:S04]  /*22c0*/  FFMA.FTZ R0, R9, R0, -0.33332768082618713379 ;  /* 0xbeaaa9ed09007423 */ /* 0x000fc80000010000 */
[----:B------:R-:W-:-:S04]  /*22d0*/  FFMA.FTZ R9, R9, R0, RZ ;  /* 0x0000000009097223 */ /* 0x000fc800000100ff */
[----:B------:R-:W-:-:S07]  /*22e0*/  FFMA.FTZ R0, R6, R9, R6 ;  /* 0x0000000906007223 */ /* 0x000fce0000010006 */
.L_x_39:
[----:B------:R-:W-:Y:S05]  /*22f0*/  BSYNC B0 ;  /* 0x0000000000007941 */ /* 0x000fea0003800000 */
.L_x_37:
[----:B------:R-:W-:Y:S01]  /*2300*/  ULDC.64 UR6, c[0x0][0x210] ;  /* 0x0000840000067ab9 */ /* 0x000fe20000000a00 */
[----:B------:R-:W-:Y:S01]  /*2310*/  FMUL R9, R4, R7 ;  /* 0x0000000704097220 */ /* 0x000fe20000400000 */
[----:B------:R-:W-:Y:S01]  /*2320*/  LEA R6, P0, R2, UR6, 0x2 ;  /* 0x0000000602067c11 */ /* 0x000fe2000f8010ff */
[----:B------:R-:W-:Y:S01]  /*2330*/  FMUL R10, R10, R11 ;  /* 0x0000000b0a0a7220 */ /* 0x000fe20000400000 */
[----:B------:R-:W-:Y:S01]  /*2340*/  FMUL R8, R3, R18 ;  /* 0x0000001203087220 */ /* 0x000fe20000400000 */
[----:B------:R-:W-:Y:S01]  /*2350*/  FMUL R11, R5, R16 ;  /* 0x00000010050b7220 */ /* 0x000fe20000400000 */
[----:B------:R-:W-:Y:S01]  /*2360*/  LEA.HI.X R7, R2, UR7, R19, 0x2, P0 ;  /* 0x0000000702077c11 */ /* 0x000fe200080f1413 */
[----:B------:R-:W-:Y:S01]  /*2370*/  FMUL R12, R12, R17 ;  /* 0x000000110c0c7220 */ /* 0x000fe20000400000 */
[----:B------:R-:W-:Y:S01]  /*2380*/  FMUL R13, R13, R20 ;  /* 0x000000140d0d7220 */ /* 0x000fe20000400000 */
[----:B------:R-:W-:Y:S01]  /*2390*/  FMUL R14, R14, R21 ;  /* 0x000000150e0e7220 */ /* 0x000fe20000400000 */
[----:B------:R-:W-:Y:S01]  /*23a0*/  FMUL R15, R15, R0 ;  /* 0x000000000f0f7220 */ /* 0x000fe20000400000 */
[----:B------:R-:W-:Y:S04]  /*23b0*/  STG.E.128 desc[UR4][R6.64], R8 ;  /* 0x0000000806007986 */ /* 0x000fe8000c101d04 */
[----:B------:R-:W-:Y:S01]  /*23c0*/  STG.E.128 desc[UR4][R6.64+0x800], R12 ;  /* 0x0008000c06007986 */ /* 0x000fe2000c101d04 */
[----:B------:R-:W-:Y:S05]  /*23d0*/  EXIT ;  /* 0x000000000000794d */ /* 0x000fea0003800000 */
.L_x_40:
[----:B------:R-:W-:-:S00]  /*23e0*/  BRA `(.L_x_40) ;  /* 0xfffffffc00fc7947 */ /* 0x000fc0000383ffff */
[----:B------:R-:W-:-:S00]  /*23f0*/  NOP ;  /* 0x0000000000007918 */ /* 0x000fc00000000000 */
        /* <DEDUP_REMOVED lines=8> */
.L_x_41:


//--------------------- .nv.global.init           --------------------------
	.section	.nv.global.init,"aw",@progbits
.nv.global.init:
	.type		_$_str,@object
	.size		_$_str,(_$_str_$_2 - _$_str)
_$_str:
        /*0000*/ 	.byte	0x5f, 0x5f, 0x43, 0x55, 0x44, 0x41, 0x5f, 0x46, 0x54, 0x5a, 0x00
	.type		_$_str_$_2,@object
	.size		_$_str_$_2,(.L_1 - _$_str_$_2)
_$_str_$_2:
        /*000b*/ 	.byte	0x5f, 0x5f, 0x43, 0x55, 0x44, 0x41, 0x5f, 0x50, 0x52, 0x45, 0x43, 0x5f, 0x53, 0x51, 0x52, 0x54
        /*001b*/ 	.byte	0x00
.L_1:


//--------------------- .nv.constant0.triton_poi_fused__native_batch_norm_legit_no_training_mul_softplus_tanh_5 --------------------------
	.section	.nv.constant0.triton_poi_fused__native_batch_norm_legit_no_training_mul_softplus_tanh_5,"a",@progbits
	.sectionflags	@""
	.align	4
.nv.constant0.triton_poi_fused__native_batch_norm_legit_no_training_mul_softplus_tanh_5:
	.zero		580
